//
// Generated by NVIDIA NVVM Compiler
//
// Compiler Build ID: CL-36424714
// Cuda compilation tools, release 13.0, V13.0.88
// Based on NVVM 20.0.0
//

.version 9.0
.target sm_100
.address_size 64

	// .globl	_Z21matrix_multiply_naivePfS_S_iii
.extern .func  (.param .b32 func_retval0) vprintf
(
	.param .b64 vprintf_param_0,
	.param .b64 vprintf_param_1
)
;
.global .align 1 .b8 $str[135] = {84, 104, 114, 101, 97, 100, 32, 40, 98, 108, 111, 99, 107, 73, 100, 120, 46, 120, 61, 37, 100, 44, 32, 98, 108, 111, 99, 107, 73, 100, 120, 46, 121, 61, 37, 100, 44, 32, 116, 104, 114, 101, 97, 100, 73, 100, 120, 46, 120, 61, 37, 100, 44, 32, 116, 104, 114, 101, 97, 100, 73, 100, 120, 46, 121, 61, 37, 100, 41, 32, 99, 111, 109, 112, 117, 116, 105, 110, 103, 32, 67, 91, 37, 100, 93, 91, 37, 100, 93, 58, 32, 97, 99, 99, 101, 115, 115, 105, 110, 103, 32, 65, 91, 37, 100, 93, 91, 37, 100, 93, 32, 97, 116, 32, 37, 112, 44, 32, 66, 91, 37, 100, 93, 91, 37, 100, 93, 32, 97, 116, 32, 37, 112, 10};

.visible .entry _Z21matrix_multiply_naivePfS_S_iii(
	.param .u64 .ptr .align 1 _Z21matrix_multiply_naivePfS_S_iii_param_0,
	.param .u64 .ptr .align 1 _Z21matrix_multiply_naivePfS_S_iii_param_1,
	.param .u64 .ptr .align 1 _Z21matrix_multiply_naivePfS_S_iii_param_2,
	.param .u32 _Z21matrix_multiply_naivePfS_S_iii_param_3,
	.param .u32 _Z21matrix_multiply_naivePfS_S_iii_param_4,
	.param .u32 _Z21matrix_multiply_naivePfS_S_iii_param_5
)
{
	.local .align 8 .b8 	__local_depot0[56];
	.reg .b64 	%SP;
	.reg .b64 	%SPL;
	.reg .pred 	%p<13>;
	.reg .b32 	%r<85>;
	.reg .b32 	%f<68>;
	.reg .b64 	%rd<101>;

	mov.u64 	%SPL, __local_depot0;
	cvta.local.u64 	%SP, %SPL;
	ld.param.u64 	%rd7, [_Z21matrix_multiply_naivePfS_S_iii_param_0];
	ld.param.u64 	%rd8, [_Z21matrix_multiply_naivePfS_S_iii_param_1];
	ld.param.u64 	%rd9, [_Z21matrix_multiply_naivePfS_S_iii_param_2];
	ld.param.u32 	%r25, [_Z21matrix_multiply_naivePfS_S_iii_param_3];
	ld.param.u32 	%r23, [_Z21matrix_multiply_naivePfS_S_iii_param_4];
	ld.param.u32 	%r24, [_Z21matrix_multiply_naivePfS_S_iii_param_5];
	cvta.to.global.u64 	%rd1, %rd8;
	cvta.to.global.u64 	%rd2, %rd7;
	add.u64 	%rd10, %SP, 0;
	add.u64 	%rd3, %SPL, 0;
	mov.u32 	%r1, %ctaid.x;
	mov.u32 	%r26, %ntid.x;
	mov.u32 	%r2, %tid.x;
	mad.lo.s32 	%r3, %r1, %r26, %r2;
	mov.u32 	%r4, %ctaid.y;
	mov.u32 	%r27, %ntid.y;
	mov.u32 	%r5, %tid.y;
	mad.lo.s32 	%r6, %r4, %r27, %r5;
	setp.ge.s32 	%p1, %r6, %r25;
	setp.ge.s32 	%p2, %r3, %r23;
	or.pred  	%p3, %p1, %p2;
	@%p3 bra 	$L__BB0_14;
	setp.lt.s32 	%p4, %r24, 1;
	mov.f32 	%f67, 0f00000000;
	@%p4 bra 	$L__BB0_13;
	mul.lo.s32 	%r7, %r24, %r6;
	and.b32  	%r8, %r24, 7;
	setp.lt.u32 	%p5, %r24, 8;
	mov.f32 	%f67, 0f00000000;
	mov.b32 	%r83, 0;
	@%p5 bra 	$L__BB0_5;
	and.b32  	%r83, %r24, 2147483640;
	mul.wide.u32 	%rd100, %r7, 4;
	shl.b32 	%r10, %r23, 3;
	mov.f32 	%f67, 0f00000000;
	mov.b32 	%r81, 0;
	mov.u64 	%rd15, $str;
	mul.wide.s32 	%rd22, %r23, 4;
	mov.u32 	%r79, %r3;
	mov.u32 	%r80, %r7;
$L__BB0_4:
	.pragma "nounroll";
	mul.wide.u32 	%rd11, %r80, 4;
	add.s64 	%rd12, %rd7, %rd11;
	mul.wide.s32 	%rd13, %r79, 4;
	add.s64 	%rd14, %rd8, %rd13;
	st.local.v2.u32 	[%rd3], {%r1, %r4};
	st.local.v2.u32 	[%rd3+8], {%r2, %r5};
	st.local.v2.u32 	[%rd3+16], {%r6, %r3};
	st.local.v2.u32 	[%rd3+24], {%r6, %r81};
	st.local.u64 	[%rd3+32], %rd12;
	st.local.v2.u32 	[%rd3+40], {%r81, %r3};
	st.local.u64 	[%rd3+48], %rd14;
	cvta.global.u64 	%rd16, %rd15;
	{ // callseq 0, 0
	.param .b64 param0;
	st.param.b64 	[param0], %rd16;
	.param .b64 param1;
	st.param.b64 	[param1], %rd10;
	.param .b32 retval0;
	call.uni (retval0), 
	vprintf, 
	(
	param0, 
	param1
	);
	ld.param.b32 	%r30, [retval0];
	} // callseq 0
	add.s64 	%rd18, %rd2, %rd11;
	ld.global.f32 	%f17, [%rd18];
	add.s64 	%rd19, %rd1, %rd13;
	ld.global.f32 	%f18, [%rd19];
	fma.rn.f32 	%f19, %f17, %f18, %f67;
	add.s64 	%rd20, %rd7, %rd100;
	add.s64 	%rd21, %rd20, 4;
	add.s64 	%rd23, %rd14, %rd22;
	st.local.v2.u32 	[%rd3], {%r1, %r4};
	st.local.v2.u32 	[%rd3+8], {%r2, %r5};
	st.local.v2.u32 	[%rd3+16], {%r6, %r3};
	add.s32 	%r32, %r81, 1;
	st.local.v2.u32 	[%rd3+24], {%r6, %r32};
	st.local.u64 	[%rd3+32], %rd21;
	st.local.v2.u32 	[%rd3+40], {%r32, %r3};
	st.local.u64 	[%rd3+48], %rd23;
	{ // callseq 1, 0
	.param .b64 param0;
	st.param.b64 	[param0], %rd16;
	.param .b64 param1;
	st.param.b64 	[param1], %rd10;
	.param .b32 retval0;
	call.uni (retval0), 
	vprintf, 
	(
	param0, 
	param1
	);
	ld.param.b32 	%r33, [retval0];
	} // callseq 1
	add.s64 	%rd24, %rd2, %rd100;
	ld.global.f32 	%f20, [%rd24+4];
	add.s64 	%rd25, %rd19, %rd22;
	ld.global.f32 	%f21, [%rd25];
	fma.rn.f32 	%f22, %f20, %f21, %f19;
	add.s64 	%rd26, %rd20, 8;
	add.s64 	%rd27, %rd23, %rd22;
	st.local.v2.u32 	[%rd3], {%r1, %r4};
	st.local.v2.u32 	[%rd3+8], {%r2, %r5};
	st.local.v2.u32 	[%rd3+16], {%r6, %r3};
	add.s32 	%r35, %r81, 2;
	st.local.v2.u32 	[%rd3+24], {%r6, %r35};
	st.local.u64 	[%rd3+32], %rd26;
	st.local.v2.u32 	[%rd3+40], {%r35, %r3};
	st.local.u64 	[%rd3+48], %rd27;
	{ // callseq 2, 0
	.param .b64 param0;
	st.param.b64 	[param0], %rd16;
	.param .b64 param1;
	st.param.b64 	[param1], %rd10;
	.param .b32 retval0;
	call.uni (retval0), 
	vprintf, 
	(
	param0, 
	param1
	);
	ld.param.b32 	%r36, [retval0];
	} // callseq 2
	ld.global.f32 	%f23, [%rd24+8];
	add.s64 	%rd28, %rd25, %rd22;
	ld.global.f32 	%f24, [%rd28];
	fma.rn.f32 	%f25, %f23, %f24, %f22;
	add.s64 	%rd29, %rd20, 12;
	add.s64 	%rd30, %rd27, %rd22;
	st.local.v2.u32 	[%rd3], {%r1, %r4};
	st.local.v2.u32 	[%rd3+8], {%r2, %r5};
	st.local.v2.u32 	[%rd3+16], {%r6, %r3};
	add.s32 	%r38, %r81, 3;
	st.local.v2.u32 	[%rd3+24], {%r6, %r38};
	st.local.u64 	[%rd3+32], %rd29;
	st.local.v2.u32 	[%rd3+40], {%r38, %r3};
	st.local.u64 	[%rd3+48], %rd30;
	{ // callseq 3, 0
	.param .b64 param0;
	st.param.b64 	[param0], %rd16;
	.param .b64 param1;
	st.param.b64 	[param1], %rd10;
	.param .b32 retval0;
	call.uni (retval0), 
	vprintf, 
	(
	param0, 
	param1
	);
	ld.param.b32 	%r39, [retval0];
	} // callseq 3
	ld.global.f32 	%f26, [%rd24+12];
	add.s64 	%rd31, %rd28, %rd22;
	ld.global.f32 	%f27, [%rd31];
	fma.rn.f32 	%f28, %f26, %f27, %f25;
	add.s64 	%rd32, %rd20, 16;
	add.s64 	%rd33, %rd30, %rd22;
	st.local.v2.u32 	[%rd3], {%r1, %r4};
	st.local.v2.u32 	[%rd3+8], {%r2, %r5};
	st.local.v2.u32 	[%rd3+16], {%r6, %r3};
	add.s32 	%r41, %r81, 4;
	st.local.v2.u32 	[%rd3+24], {%r6, %r41};
	st.local.u64 	[%rd3+32], %rd32;
	st.local.v2.u32 	[%rd3+40], {%r41, %r3};
	st.local.u64 	[%rd3+48], %rd33;
	{ // callseq 4, 0
	.param .b64 param0;
	st.param.b64 	[param0], %rd16;
	.param .b64 param1;
	st.param.b64 	[param1], %rd10;
	.param .b32 retval0;
	call.uni (retval0), 
	vprintf, 
	(
	param0, 
	param1
	);
	ld.param.b32 	%r42, [retval0];
	} // callseq 4
	ld.global.f32 	%f29, [%rd24+16];
	add.s64 	%rd34, %rd31, %rd22;
	ld.global.f32 	%f30, [%rd34];
	fma.rn.f32 	%f31, %f29, %f30, %f28;
	add.s64 	%rd35, %rd20, 20;
	add.s64 	%rd36, %rd33, %rd22;
	st.local.v2.u32 	[%rd3], {%r1, %r4};
	st.local.v2.u32 	[%rd3+8], {%r2, %r5};
	st.local.v2.u32 	[%rd3+16], {%r6, %r3};
	add.s32 	%r44, %r81, 5;
	st.local.v2.u32 	[%rd3+24], {%r6, %r44};
	st.local.u64 	[%rd3+32], %rd35;
	st.local.v2.u32 	[%rd3+40], {%r44, %r3};
	st.local.u64 	[%rd3+48], %rd36;
	{ // callseq 5, 0
	.param .b64 param0;
	st.param.b64 	[param0], %rd16;
	.param .b64 param1;
	st.param.b64 	[param1], %rd10;
	.param .b32 retval0;
	call.uni (retval0), 
	vprintf, 
	(
	param0, 
	param1
	);
	ld.param.b32 	%r45, [retval0];
	} // callseq 5
	ld.global.f32 	%f32, [%rd24+20];
	add.s64 	%rd37, %rd34, %rd22;
	ld.global.f32 	%f33, [%rd37];
	fma.rn.f32 	%f34, %f32, %f33, %f31;
	add.s64 	%rd38, %rd20, 24;
	add.s64 	%rd39, %rd36, %rd22;
	st.local.v2.u32 	[%rd3], {%r1, %r4};
	st.local.v2.u32 	[%rd3+8], {%r2, %r5};
	st.local.v2.u32 	[%rd3+16], {%r6, %r3};
	add.s32 	%r47, %r81, 6;
	st.local.v2.u32 	[%rd3+24], {%r6, %r47};
	st.local.u64 	[%rd3+32], %rd38;
	st.local.v2.u32 	[%rd3+40], {%r47, %r3};
	st.local.u64 	[%rd3+48], %rd39;
	{ // callseq 6, 0
	.param .b64 param0;
	st.param.b64 	[param0], %rd16;
	.param .b64 param1;
	st.param.b64 	[param1], %rd10;
	.param .b32 retval0;
	call.uni (retval0), 
	vprintf, 
	(
	param0, 
	param1
	);
	ld.param.b32 	%r48, [retval0];
	} // callseq 6
	ld.global.f32 	%f35, [%rd24+24];
	add.s64 	%rd40, %rd37, %rd22;
	ld.global.f32 	%f36, [%rd40];
	fma.rn.f32 	%f37, %f35, %f36, %f34;
	add.s64 	%rd41, %rd20, 28;
	add.s64 	%rd42, %rd39, %rd22;
	st.local.v2.u32 	[%rd3], {%r1, %r4};
	st.local.v2.u32 	[%rd3+8], {%r2, %r5};
	st.local.v2.u32 	[%rd3+16], {%r6, %r3};
	add.s32 	%r50, %r81, 7;
	st.local.v2.u32 	[%rd3+24], {%r6, %r50};
	st.local.u64 	[%rd3+32], %rd41;
	st.local.v2.u32 	[%rd3+40], {%r50, %r3};
	st.local.u64 	[%rd3+48], %rd42;
	{ // callseq 7, 0
	.param .b64 param0;
	st.param.b64 	[param0], %rd16;
	.param .b64 param1;
	st.param.b64 	[param1], %rd10;
	.param .b32 retval0;
	call.uni (retval0), 
	vprintf, 
	(
	param0, 
	param1
	);
	ld.param.b32 	%r51, [retval0];
	} // callseq 7
	ld.global.f32 	%f38, [%rd24+28];
	add.s64 	%rd43, %rd40, %rd22;
	ld.global.f32 	%f39, [%rd43];
	fma.rn.f32 	%f67, %f38, %f39, %f37;
	add.s64 	%rd100, %rd100, 32;
	add.s32 	%r80, %r80, 8;
	add.s32 	%r79, %r79, %r10;
	add.s32 	%r81, %r81, 8;
	setp.ne.s32 	%p6, %r81, %r83;
	@%p6 bra 	$L__BB0_4;
$L__BB0_5:
	setp.eq.s32 	%p7, %r8, 0;
	@%p7 bra 	$L__BB0_13;
	and.b32  	%r18, %r24, 3;
	setp.lt.u32 	%p8, %r8, 4;
	@%p8 bra 	$L__BB0_8;
	add.s32 	%r53, %r83, %r7;
	mul.wide.u32 	%rd44, %r53, 4;
	add.s64 	%rd45, %rd7, %rd44;
	mad.lo.s32 	%r54, %r83, %r23, %r3;
	mul.wide.s32 	%rd46, %r54, 4;
	add.s64 	%rd47, %rd8, %rd46;
	st.local.v2.u32 	[%rd3], {%r1, %r4};
	st.local.v2.u32 	[%rd3+8], {%r2, %r5};
	st.local.v2.u32 	[%rd3+16], {%r6, %r3};
	st.local.v2.u32 	[%rd3+24], {%r6, %r83};
	st.local.u64 	[%rd3+32], %rd45;
	st.local.v2.u32 	[%rd3+40], {%r83, %r3};
	st.local.u64 	[%rd3+48], %rd47;
	mov.u64 	%rd48, $str;
	cvta.global.u64 	%rd49, %rd48;
	add.u64 	%rd50, %SP, 0;
	{ // callseq 8, 0
	.param .b64 param0;
	st.param.b64 	[param0], %rd49;
	.param .b64 param1;
	st.param.b64 	[param1], %rd50;
	.param .b32 retval0;
	call.uni (retval0), 
	vprintf, 
	(
	param0, 
	param1
	);
	ld.param.b32 	%r55, [retval0];
	} // callseq 8
	add.s64 	%rd51, %rd2, %rd44;
	ld.global.f32 	%f41, [%rd51];
	add.s64 	%rd52, %rd1, %rd46;
	ld.global.f32 	%f42, [%rd52];
	fma.rn.f32 	%f43, %f41, %f42, %f67;
	add.s32 	%r57, %r83, 1;
	cvt.u64.u32 	%rd53, %r7;
	cvt.u64.u32 	%rd54, %r83;
	add.s64 	%rd55, %rd54, %rd53;
	shl.b64 	%rd56, %rd55, 2;
	add.s64 	%rd57, %rd7, %rd56;
	add.s64 	%rd58, %rd57, 4;
	mul.wide.s32 	%rd59, %r23, 4;
	add.s64 	%rd60, %rd47, %rd59;
	st.local.v2.u32 	[%rd3], {%r1, %r4};
	st.local.v2.u32 	[%rd3+8], {%r2, %r5};
	st.local.v2.u32 	[%rd3+16], {%r6, %r3};
	st.local.v2.u32 	[%rd3+24], {%r6, %r57};
	st.local.u64 	[%rd3+32], %rd58;
	st.local.v2.u32 	[%rd3+40], {%r57, %r3};
	st.local.u64 	[%rd3+48], %rd60;
	{ // callseq 9, 0
	.param .b64 param0;
	st.param.b64 	[param0], %rd49;
	.param .b64 param1;
	st.param.b64 	[param1], %rd50;
	.param .b32 retval0;
	call.uni (retval0), 
	vprintf, 
	(
	param0, 
	param1
	);
	ld.param.b32 	%r58, [retval0];
	} // callseq 9
	add.s64 	%rd61, %rd2, %rd56;
	ld.global.f32 	%f44, [%rd61+4];
	add.s64 	%rd62, %rd52, %rd59;
	ld.global.f32 	%f45, [%rd62];
	fma.rn.f32 	%f46, %f44, %f45, %f43;
	add.s32 	%r60, %r83, 2;
	add.s64 	%rd63, %rd57, 8;
	add.s64 	%rd64, %rd60, %rd59;
	st.local.v2.u32 	[%rd3], {%r1, %r4};
	st.local.v2.u32 	[%rd3+8], {%r2, %r5};
	st.local.v2.u32 	[%rd3+16], {%r6, %r3};
	st.local.v2.u32 	[%rd3+24], {%r6, %r60};
	st.local.u64 	[%rd3+32], %rd63;
	st.local.v2.u32 	[%rd3+40], {%r60, %r3};
	st.local.u64 	[%rd3+48], %rd64;
	{ // callseq 10, 0
	.param .b64 param0;
	st.param.b64 	[param0], %rd49;
	.param .b64 param1;
	st.param.b64 	[param1], %rd50;
	.param .b32 retval0;
	call.uni (retval0), 
	vprintf, 
	(
	param0, 
	param1
	);
	ld.param.b32 	%r61, [retval0];
	} // callseq 10
	ld.global.f32 	%f47, [%rd61+8];
	add.s64 	%rd65, %rd62, %rd59;
	ld.global.f32 	%f48, [%rd65];
	fma.rn.f32 	%f49, %f47, %f48, %f46;
	add.s32 	%r63, %r83, 3;
	add.s64 	%rd66, %rd57, 12;
	add.s64 	%rd67, %rd64, %rd59;
	st.local.v2.u32 	[%rd3], {%r1, %r4};
	st.local.v2.u32 	[%rd3+8], {%r2, %r5};
	st.local.v2.u32 	[%rd3+16], {%r6, %r3};
	st.local.v2.u32 	[%rd3+24], {%r6, %r63};
	st.local.u64 	[%rd3+32], %rd66;
	st.local.v2.u32 	[%rd3+40], {%r63, %r3};
	st.local.u64 	[%rd3+48], %rd67;
	{ // callseq 11, 0
	.param .b64 param0;
	st.param.b64 	[param0], %rd49;
	.param .b64 param1;
	st.param.b64 	[param1], %rd50;
	.param .b32 retval0;
	call.uni (retval0), 
	vprintf, 
	(
	param0, 
	param1
	);
	ld.param.b32 	%r64, [retval0];
	} // callseq 11
	ld.global.f32 	%f50, [%rd61+12];
	add.s64 	%rd68, %rd65, %rd59;
	ld.global.f32 	%f51, [%rd68];
	fma.rn.f32 	%f67, %f50, %f51, %f49;
	add.s32 	%r83, %r83, 4;
$L__BB0_8:
	setp.eq.s32 	%p9, %r18, 0;
	@%p9 bra 	$L__BB0_13;
	setp.eq.s32 	%p10, %r18, 1;
	@%p10 bra 	$L__BB0_11;
	add.s32 	%r66, %r83, %r7;
	mul.wide.u32 	%rd69, %r66, 4;
	add.s64 	%rd70, %rd7, %rd69;
	mad.lo.s32 	%r67, %r83, %r23, %r3;
	mul.wide.s32 	%rd71, %r67, 4;
	add.s64 	%rd72, %rd8, %rd71;
	st.local.v2.u32 	[%rd3], {%r1, %r4};
	st.local.v2.u32 	[%rd3+8], {%r2, %r5};
	st.local.v2.u32 	[%rd3+16], {%r6, %r3};
	st.local.v2.u32 	[%rd3+24], {%r6, %r83};
	st.local.u64 	[%rd3+32], %rd70;
	st.local.v2.u32 	[%rd3+40], {%r83, %r3};
	st.local.u64 	[%rd3+48], %rd72;
	mov.u64 	%rd73, $str;
	cvta.global.u64 	%rd74, %rd73;
	add.u64 	%rd75, %SP, 0;
	{ // callseq 12, 0
	.param .b64 param0;
	st.param.b64 	[param0], %rd74;
	.param .b64 param1;
	st.param.b64 	[param1], %rd75;
	.param .b32 retval0;
	call.uni (retval0), 
	vprintf, 
	(
	param0, 
	param1
	);
	ld.param.b32 	%r68, [retval0];
	} // callseq 12
	add.s64 	%rd76, %rd2, %rd69;
	ld.global.f32 	%f53, [%rd76];
	add.s64 	%rd77, %rd1, %rd71;
	ld.global.f32 	%f54, [%rd77];
	fma.rn.f32 	%f55, %f53, %f54, %f67;
	add.s32 	%r70, %r83, 1;
	cvt.u64.u32 	%rd78, %r7;
	cvt.u64.u32 	%rd79, %r83;
	add.s64 	%rd80, %rd79, %rd78;
	shl.b64 	%rd81, %rd80, 2;
	add.s64 	%rd82, %rd7, %rd81;
	add.s64 	%rd83, %rd82, 4;
	mul.wide.s32 	%rd84, %r23, 4;
	add.s64 	%rd85, %rd72, %rd84;
	st.local.v2.u32 	[%rd3], {%r1, %r4};
	st.local.v2.u32 	[%rd3+8], {%r2, %r5};
	st.local.v2.u32 	[%rd3+16], {%r6, %r3};
	st.local.v2.u32 	[%rd3+24], {%r6, %r70};
	st.local.u64 	[%rd3+32], %rd83;
	st.local.v2.u32 	[%rd3+40], {%r70, %r3};
	st.local.u64 	[%rd3+48], %rd85;
	{ // callseq 13, 0
	.param .b64 param0;
	st.param.b64 	[param0], %rd74;
	.param .b64 param1;
	st.param.b64 	[param1], %rd75;
	.param .b32 retval0;
	call.uni (retval0), 
	vprintf, 
	(
	param0, 
	param1
	);
	ld.param.b32 	%r71, [retval0];
	} // callseq 13
	add.s64 	%rd86, %rd2, %rd81;
	ld.global.f32 	%f56, [%rd86+4];
	add.s64 	%rd87, %rd77, %rd84;
	ld.global.f32 	%f57, [%rd87];
	fma.rn.f32 	%f67, %f56, %f57, %f55;
	add.s32 	%r83, %r83, 2;
$L__BB0_11:
	and.b32  	%r73, %r24, 1;
	setp.eq.b32 	%p11, %r73, 1;
	not.pred 	%p12, %p11;
	@%p12 bra 	$L__BB0_13;
	add.s32 	%r74, %r83, %r7;
	mul.wide.u32 	%rd88, %r74, 4;
	add.s64 	%rd89, %rd7, %rd88;
	mad.lo.s32 	%r75, %r83, %r23, %r3;
	mul.wide.s32 	%rd90, %r75, 4;
	add.s64 	%rd91, %rd8, %rd90;
	st.local.v2.u32 	[%rd3], {%r1, %r4};
	st.local.v2.u32 	[%rd3+8], {%r2, %r5};
	st.local.v2.u32 	[%rd3+16], {%r6, %r3};
	st.local.v2.u32 	[%rd3+24], {%r6, %r83};
	st.local.u64 	[%rd3+32], %rd89;
	st.local.v2.u32 	[%rd3+40], {%r83, %r3};
	st.local.u64 	[%rd3+48], %rd91;
	mov.u64 	%rd92, $str;
	cvta.global.u64 	%rd93, %rd92;
	add.u64 	%rd94, %SP, 0;
	{ // callseq 14, 0
	.param .b64 param0;
	st.param.b64 	[param0], %rd93;
	.param .b64 param1;
	st.param.b64 	[param1], %rd94;
	.param .b32 retval0;
	call.uni (retval0), 
	vprintf, 
	(
	param0, 
	param1
	);
	ld.param.b32 	%r76, [retval0];
	} // callseq 14
	add.s64 	%rd95, %rd2, %rd88;
	ld.global.f32 	%f58, [%rd95];
	add.s64 	%rd96, %rd1, %rd90;
	ld.global.f32 	%f59, [%rd96];
	fma.rn.f32 	%f67, %f58, %f59, %f67;
$L__BB0_13:
	mad.lo.s32 	%r78, %r23, %r6, %r3;
	cvta.to.global.u64 	%rd97, %rd9;
	mul.wide.s32 	%rd98, %r78, 4;
	add.s64 	%rd99, %rd97, %rd98;
	st.global.f32 	[%rd99], %f67;
$L__BB0_14:
	ret;

}


// ===== COMPILED SASS (sm_100) =====

	.target	sm_100

	.elftype	@"ET_EXEC"


//--------------------- .note.nv.tkinfo           --------------------------
	.section	.note.nv.tkinfo,"",@"SHT_NOTE"
	.sectionflags	@"SHF_NOTE_NV_TKINFO"
	.tkinfo
        /*0018*/ 	.word	0x00000002
        /*0030*/ 	.string	""
        /*0030*/ 	.string	"ptxas"
        /*0030*/ 	.string	"Cuda compilation tools, release 13.0, V13.0.88"
        /*0030*/ 	.string	"Build cuda_13.0.r13.0/compiler.36424714_0"
        /*0030*/ 	.string	"-arch sm_100 -m 64 "



//--------------------- .note.nv.cuinfo           --------------------------
	.section	.note.nv.cuinfo,"",@"SHT_NOTE"
	.sectionflags	@"SHF_NOTE_NV_CUINFO"
        /*0018*/ 	.short	0x0002
        /*001a*/ 	.short	0x0064
        /*001c*/ 	.short	0x0082
	.zero		2


//--------------------- .nv.info                  --------------------------
	.section	.nv.info,"",@"SHT_CUDA_INFO"
	.align	4


	//----- nvinfo : EIATTR_REGCOUNT
	.align		4
        /*0000*/ 	.byte	0x04, 0x2f
        /*0002*/ 	.short	(.L_2 - .L_1)
	.align		4
.L_1:
        /*0004*/ 	.word	index@(_Z21matrix_multiply_naivePfS_S_iii)
        /*0008*/ 	.word	0x00000028


	//----- nvinfo : EIATTR_FRAME_SIZE
	.align		4
.L_2:
        /*000c*/ 	.byte	0x04, 0x11
        /*000e*/ 	.short	(.L_4 - .L_3)
	.align		4
.L_3:
        /*0010*/ 	.word	index@(_Z21matrix_multiply_naivePfS_S_iii)
        /*0014*/ 	.word	0x00000038


	//----- nvinfo : EIATTR_MIN_STACK_SIZE
	.align		4
.L_4:
        /*0018*/ 	.byte	0x04, 0x12
        /*001a*/ 	.short	(.L_6 - .L_5)
	.align		4
.L_5:
        /*001c*/ 	.word	index@(_Z21matrix_multiply_naivePfS_S_iii)
        /*0020*/ 	.word	0x00000038
.L_6:


//--------------------- .nv.compat                --------------------------
	.section	.nv.compat,"",@"SHT_CUDA_COMPAT_INFO"
	.align	4
        /*0000*/ 	.byte	0x02, 0x09, 0x00, 0x00, 0x02, 0x02, 0x01, 0x00, 0x02, 0x05, 0x05, 0x00, 0x03, 0x07, 0x01, 0x01
        /*0010*/ 	.byte	0x02, 0x03, 0x00, 0x00, 0x02, 0x06, 0x01, 0x00, 0x04, 0x0b, 0x08, 0x00, 0x09, 0x00, 0x00, 0x00
        /*0020*/ 	.byte	0x00, 0x00, 0x00, 0x00


//--------------------- .nv.info._Z21matrix_multiply_naivePfS_S_iii --------------------------
	.section	.nv.info._Z21matrix_multiply_naivePfS_S_iii,"",@"SHT_CUDA_INFO"
	.sectionflags	@""
	.align	4


	//----- nvinfo : EIATTR_CUDA_API_VERSION
	.align		4
        /*0000*/ 	.byte	0x04, 0x37
        /*0002*/ 	.short	(.L_8 - .L_7)
.L_7:
        /*0004*/ 	.word	0x00000082


	//----- nvinfo : EIATTR_KPARAM_INFO
	.align		4
.L_8:
        /*0008*/ 	.byte	0x04, 0x17
        /*000a*/ 	.short	(.L_10 - .L_9)
.L_9:
        /*000c*/ 	.word	0x00000000
        /*0010*/ 	.short	0x0005
        /*0012*/ 	.short	0x0020
        /*0014*/ 	.byte	0x00, 0xf0, 0x11, 0x00


	//----- nvinfo : EIATTR_KPARAM_INFO
	.align		4
.L_10:
        /*0018*/ 	.byte	0x04, 0x17
        /*001a*/ 	.short	(.L_12 - .L_11)
.L_11:
        /*001c*/ 	.word	0x00000000
        /*0020*/ 	.short	0x0004
        /*0022*/ 	.short	0x001c
        /*0024*/ 	.byte	0x00, 0xf0, 0x11, 0x00


	//----- nvinfo : EIATTR_KPARAM_INFO
	.align		4
.L_12:
        /*0028*/ 	.byte	0x04, 0x17
        /*002a*/ 	.short	(.L_14 - .L_13)
.L_13:
        /*002c*/ 	.word	0x00000000
        /*0030*/ 	.short	0x0003
        /*0032*/ 	.short	0x0018
        /*0034*/ 	.byte	0x00, 0xf0, 0x11, 0x00


	//----- nvinfo : EIATTR_KPARAM_INFO
	.align		4
.L_14:
        /*0038*/ 	.byte	0x04, 0x17
        /*003a*/ 	.short	(.L_16 - .L_15)
.L_15:
        /*003c*/ 	.word	0x00000000
        /*0040*/ 	.short	0x0002
        /*0042*/ 	.short	0x0010
        /*0044*/ 	.byte	0x00, 0xf5, 0x21, 0x00


	//----- nvinfo : EIATTR_KPARAM_INFO
	.align		4
.L_16:
        /*0048*/ 	.byte	0x04, 0x17
        /*004a*/ 	.short	(.L_18 - .L_17)
.L_17:
        /*004c*/ 	.word	0x00000000
        /*0050*/ 	.short	0x0001
        /*0052*/ 	.short	0x0008
        /*0054*/ 	.byte	0x00, 0xf5, 0x21, 0x00


	//----- nvinfo : EIATTR_KPARAM_INFO
	.align		4
.L_18:
        /*0058*/ 	.byte	0x04, 0x17
        /*005a*/ 	.short	(.L_20 - .L_19)
.L_19:
        /*005c*/ 	.word	0x00000000
        /*0060*/ 	.short	0x0000
        /*0062*/ 	.short	0x0000
        /*0064*/ 	.byte	0x00, 0xf5, 0x21, 0x00


	//----- nvinfo : EIATTR_SPARSE_MMA_MASK
	.align		4
.L_20:
        /*0068*/ 	.byte	0x03, 0x50
        /*006a*/ 	.short	0x0000


	//----- nvinfo : EIATTR_MAXREG_COUNT
	.align		4
        /*006c*/ 	.byte	0x03, 0x1b
        /*006e*/ 	.short	0x00ff


	//----- nvinfo : EIATTR_EXTERNS
	.align		4
        /*0070*/ 	.byte	0x04, 0x0f
        /*0072*/ 	.short	(.L_22 - .L_21)


	//   ....[0]....
	.align		4
.L_21:
        /*0074*/ 	.word	index@(vprintf)


	//----- nvinfo : EIATTR_MERCURY_ISA_VERSION
	.align		4
.L_22:
        /*0078*/ 	.byte	0x03, 0x5f
        /*007a*/ 	.short	0x0101


	//----- nvinfo : EIATTR_VRC_CTA_INIT_COUNT
	.align		4
        /*007c*/ 	.byte	0x02, 0x4a
	.zero		1
	.zero		1


	//----- nvinfo : EIATTR_SYSCALL_OFFSETS
	.align		4
        /*0080*/ 	.byte	0x04, 0x46
        /*0082*/ 	.short	(.L_24 - .L_23)


	//   ....[0]....
.L_23:
        /*0084*/ 	.word	0x00000400


	//   ....[1]....
        /*0088*/ 	.word	0x000005d0


	//   ....[2]....
        /*008c*/ 	.word	0x00000770


	//   ....[3]....
        /*0090*/ 	.word	0x00000930


	//   ....[4]....
        /*0094*/ 	.word	0x00000af0


	//   ....[5]....
        /*0098*/ 	.word	0x00000cb0


	//   ....[6]....
        /*009c*/ 	.word	0x00000e70


	//   ....[7]....
        /*00a0*/ 	.word	0x00001030


	//   ....[8]....
        /*00a4*/ 	.word	0x00001330


	//   ....[9]....
        /*00a8*/ 	.word	0x00001520


	//   ....[10]....
        /*00ac*/ 	.word	0x000016c0


	//   ....[11]....
        /*00b0*/ 	.word	0x00001880


	//   ....[12]....
        /*00b4*/ 	.word	0x00001ae0


	//   ....[13]....
        /*00b8*/ 	.word	0x00001cd0


	//   ....[14]....
        /*00bc*/ 	.word	0x00001f20


	//----- nvinfo : EIATTR_EXIT_INSTR_OFFSETS
	.align		4
.L_24:
        /*00c0*/ 	.byte	0x04, 0x1c
        /*00c2*/ 	.short	(.L_26 - .L_25)


	//   ....[0]....
.L_25:
        /*00c4*/ 	.word	0x00000120


	//   ....[1]....
        /*00c8*/ 	.word	0x00001fb0


	//----- nvinfo : EIATTR_CRS_STACK_SIZE
	.align		4
.L_26:
        /*00cc*/ 	.byte	0x04, 0x1e
        /*00ce*/ 	.short	(.L_28 - .L_27)
.L_27:
        /*00d0*/ 	.word	0x00000000


	//----- nvinfo : EIATTR_CBANK_PARAM_SIZE
	.align		4
.L_28:
        /*00d4*/ 	.byte	0x03, 0x19
        /*00d6*/ 	.short	0x0024


	//----- nvinfo : EIATTR_PARAM_CBANK
	.align		4
        /*00d8*/ 	.byte	0x04, 0x0a
        /*00da*/ 	.short	(.L_30 - .L_29)
	.align		4
.L_29:
        /*00dc*/ 	.word	index@(.nv.constant0._Z21matrix_multiply_naivePfS_S_iii)
        /*00e0*/ 	.short	0x0380
        /*00e2*/ 	.short	0x0024


	//----- nvinfo : EIATTR_SW_WAR
	.align		4
.L_30:
        /*00e4*/ 	.byte	0x04, 0x36
        /*00e6*/ 	.short	(.L_32 - .L_31)
.L_31:
        /*00e8*/ 	.word	0x00000008
.L_32:


//--------------------- .nv.callgraph             --------------------------
	.section	.nv.callgraph,"",@"SHT_CUDA_CALLGRAPH"
	.align	4
	.sectionentsize	8
	.align		4
        /*0000*/ 	.word	0x00000000
	.align		4
        /*0004*/ 	.word	0xffffffff
	.align		4
        /*0008*/ 	.word	index@(_Z21matrix_multiply_naivePfS_S_iii)
	.align		4
        /*000c*/ 	.word	index@(vprintf)
	.align		4
        /*0010*/ 	.word	0x00000000
	.align		4
        /*0014*/ 	.word	0xfffffffe
	.align		4
        /*0018*/ 	.word	0x00000000
	.align		4
        /*001c*/ 	.word	0xfffffffd
	.align		4
        /*0020*/ 	.word	0x00000000
	.align		4
        /*0024*/ 	.word	0xfffffffc


//--------------------- .nv.constant4             --------------------------
	.section	.nv.constant4,"a",@progbits
	.align	8
	.align		8
.nv.constant4:
        /*0000*/ 	.dword	vprintf
	.align		8
        /*0008*/ 	.dword	$str


//--------------------- .text._Z21matrix_multiply_naivePfS_S_iii --------------------------
	.section	.text._Z21matrix_multiply_naivePfS_S_iii,"ax",@progbits
	.align	128
        .global         _Z21matrix_multiply_naivePfS_S_iii
        .type           _Z21matrix_multiply_naivePfS_S_iii,@function
        .size           _Z21matrix_multiply_naivePfS_S_iii,(.L_x_21 - _Z21matrix_multiply_naivePfS_S_iii)
        .other          _Z21matrix_multiply_naivePfS_S_iii,@"STO_CUDA_ENTRY STV_DEFAULT"
_Z21matrix_multiply_naivePfS_S_iii:
.text._Z21matrix_multiply_naivePfS_S_iii:
[----:B------:R-:W0:Y:S01]  /*0000*/  LDC R1, c[0x0][0x37c] ;  /* 0x0000df00ff017b82 */ /* 0x000e220000000800 */
[----:B------:R-:W1:Y:S01]  /*0010*/  S2R R19, SR_TID.X ;  /* 0x0000000000137919 */ /* 0x000e620000002100 */
[----:B------:R-:W2:Y:S01]  /*0020*/  LDCU UR5, c[0x0][0x2fc] ;  /* 0x00005f80ff0577ac */ /* 0x000ea20008000800 */
[----:B0-----:R-:W-:Y:S01]  /*0030*/  VIADD R1, R1, 0xffffffc8 ;  /* 0xffffffc801017836 */ /* 0x001fe20000000000 */
[----:B------:R-:W1:Y:S01]  /*0040*/  S2R R22, SR_CTAID.X ;  /* 0x0000000000167919 */ /* 0x000e620000002500 */
[----:B------:R-:W0:Y:S01]  /*0050*/  LDCU.64 UR8, c[0x0][0x398] ;  /* 0x00007300ff0877ac */ /* 0x000e220008000a00 */
[----:B------:R-:W3:Y:S01]  /*0060*/  S2R R18, SR_TID.Y ;  /* 0x0000000000127919 */ /* 0x000ee20000002200 */
[----:B------:R-:W1:Y:S01]  /*0070*/  LDCU UR6, c[0x0][0x360] ;  /* 0x00006c00ff0677ac */ /* 0x000e620008000800 */
[----:B------:R-:W3:Y:S01]  /*0080*/  S2R R23, SR_CTAID.Y ;  /* 0x0000000000177919 */ /* 0x000ee20000002600 */
[----:B------:R-:W3:Y:S01]  /*0090*/  LDCU UR7, c[0x0][0x364] ;  /* 0x00006c80ff0777ac */ /* 0x000ee20008000800 */
[----:B------:R-:W4:Y:S01]  /*00a0*/  LDCU UR4, c[0x0][0x2f8] ;  /* 0x00005f00ff0477ac */ /* 0x000f220008000800 */
[----:B0-----:R-:W-:Y:S01]  /*00b0*/  IMAD.U32 R6, RZ, RZ, UR9 ;  /* 0x00000009ff067e24 */ /* 0x001fe2000f8e00ff */
[----:B----4-:R-:W-:Y:S01]  /*00c0*/  IADD3 R30, P1, PT, R1, UR4, RZ ;  /* 0x00000004011e7c10 */ /* 0x010fe2000ff3e0ff */
[----:B-1----:R-:W-:-:S03]  /*00d0*/  IMAD R19, R22, UR6, R19 ;  /* 0x0000000616137c24 */ /* 0x002fc6000f8e0213 */
[----:B--2---:R-:W-:Y:S02]  /*00e0*/  IADD3.X R2, PT, PT, RZ, UR5, RZ, P1, !PT ;  /* 0x00000005ff027c10 */ /* 0x004fe40008ffe4ff */
[----:B------:R-:W-:Y:S01]  /*00f0*/  ISETP.GE.AND P0, PT, R19, R6, PT ;  /* 0x000000061300720c */ /* 0x000fe20003f06270 */
[----:B---3--:R-:W-:-:S05]  /*0100*/  IMAD R18, R23, UR7, R18 ;  /* 0x0000000717127c24 */ /* 0x008fca000f8e0212 */
[----:B------:R-:W-:-:S13]  /*0110*/  ISETP.GE.OR P0, PT, R18, UR8, P0 ;  /* 0x0000000812007c0c */ /* 0x000fda0008706670 */
[----:B------:R-:W-:Y:S05]  /*0120*/  @P0 EXIT ;  /* 0x000000000000094d */ /* 0x000fea0003800000 */
[----:B------:R-:W0:Y:S01]  /*0130*/  LDCU UR4, c[0x0][0x3a0] ;  /* 0x00007400ff0477ac */ /* 0x000e220008000800 */
[----:B------:R-:W-:Y:S01]  /*0140*/  IMAD.MOV.U32 R31, RZ, RZ, RZ ;  /* 0x000000ffff1f7224 */ /* 0x000fe200078e00ff */
[----:B------:R-:W1:Y:S01]  /*0150*/  LDCU.64 UR36, c[0x0][0x358] ;  /* 0x00006b00ff2477ac */ /* 0x000e620008000a00 */
[----:B0-----:R-:W-:-:S09]  /*0160*/  UISETP.GE.AND UP0, UPT, UR4, 0x1, UPT ;  /* 0x000000010400788c */ /* 0x001fd2000bf06270 */
[----:B-1----:R-:W-:Y:S05]  /*0170*/  BRA.U !UP0, `(.L_x_0) ;  /* 0x0000001d08787547 */ /* 0x002fea000b800000 */
[----:B------:R-:W-:Y:S01]  /*0180*/  UISETP.GE.U32.AND UP0, UPT, UR4, 0x8, UPT ;  /* 0x000000080400788c */ /* 0x000fe2000bf06070 */
[----:B------:R-:W-:Y:S02]  /*0190*/  HFMA2 R29, -RZ, RZ, 0, 0 ;  /* 0x00000000ff1d7431 */ /* 0x000fe400000001ff */
[----:B------:R-:W-:Y:S02]  /*01a0*/  IMAD R0, R18, UR4, RZ ;  /* 0x0000000412007c24 */ /* 0x000fe4000f8e02ff */
[----:B------:R-:W-:-:S04]  /*01b0*/  IMAD.MOV.U32 R31, RZ, RZ, RZ ;  /* 0x000000ffff1f7224 */ /* 0x000fc800078e00ff */
[----:B------:R-:W-:Y:S05]  /*01c0*/  BRA.U !UP0, `(.L_x_1) ;  /* 0x0000000d08cc7547 */ /* 0x000fea000b800000 */
[----:B------:R-:W-:Y:S01]  /*01d0*/  ULOP3.LUT UR4, UR4, 0x7ffffff8, URZ, 0xc0, !UPT ;  /* 0x7ffffff804047892 */ /* 0x000fe2000f8ec0ff */
[----:B------:R-:W-:Y:S01]  /*01e0*/  IMAD.WIDE.U32 R32, R0, 0x4, RZ ;  /* 0x0000000400207825 */ /* 0x000fe200078e00ff */
[----:B------:R-:W-:Y:S01]  /*01f0*/  BSSY.RECONVERGENT B6, `(.L_x_1) ;  /* 0x00000f0000067945 */ /* 0x000fe20003800200 */
[----:B------:R-:W-:Y:S01]  /*0200*/  MOV R28, R19 ;  /* 0x00000013001c7202 */ /* 0x000fe20000000f00 */
[----:B------:R-:W0:Y:S01]  /*0210*/  LDCU UR40, c[0x0][0x39c] ;  /* 0x00007380ff2877ac */ /* 0x000e220008000800 */
[----:B------:R-:W-:Y:S01]  /*0220*/  IMAD.MOV.U32 R34, RZ, RZ, R32 ;  /* 0x000000ffff227224 */ /* 0x000fe200078e0020 */
[----:B------:R-:W-:Y:S01]  /*0230*/  MOV R32, R0 ;  /* 0x0000000000207202 */ /* 0x000fe20000000f00 */
[----:B------:R-:W-:Y:S01]  /*0240*/  IMAD.MOV.U32 R31, RZ, RZ, RZ ;  /* 0x000000ffff1f7224 */ /* 0x000fe200078e00ff */
[----:B------:R-:W-:Y:S01]  /*0250*/  MOV R29, UR4 ;  /* 0x00000004001d7c02 */ /* 0x000fe20008000f00 */
[----:B------:R-:W-:Y:S01]  /*0260*/  IMAD.MOV.U32 R27, RZ, RZ, RZ ;  /* 0x000000ffff1b7224 */ /* 0x000fe200078e00ff */
[----:B------:R-:W1:Y:S06]  /*0270*/  LDCU.64 UR38, c[0x0][0x380] ;  /* 0x00007000ff2677ac */ /* 0x000e6c0008000a00 */
.L_x_10:
[----:B------:R-:W2:Y:S01]  /*0280*/  S2R R24, SR_TID.X ;  /* 0x0000000000187919 */ /* 0x000ea20000002100 */
[----:B------:R-:W3:Y:S01]  /*0290*/  LDC.64 R16, c[0x0][0x380] ;  /* 0x0000e000ff107b82 */ /* 0x000ee20000000a00 */
[----:B------:R-:W-:Y:S01]  /*02a0*/  MOV R8, 0x0 ;  /* 0x0000000000087802 */ /* 0x000fe20000000f00 */
[----:B------:R-:W-:Y:S01]  /*02b0*/  IMAD.MOV.U32 R26, RZ, RZ, R18 ;  /* 0x000000ffff1a7224 */ /* 0x000fe200078e0012 */
[----:B------:R-:W2:Y:S01]  /*02c0*/  S2R R25, SR_TID.Y ;  /* 0x0000000000197919 */ /* 0x000ea20000002200 */
[----:B------:R-:W4:Y:S01]  /*02d0*/  LDCU.64 UR4, c[0x4][0x8] ;  /* 0x01000100ff0477ac */ /* 0x000f220008000a00 */
[----:B------:R-:W-:Y:S01]  /*02e0*/  IMAD.MOV.U32 R4, RZ, RZ, R27 ;  /* 0x000000ffff047224 */ /* 0x000fe200078e001b */
[----:B------:R-:W-:Y:S01]  /*02f0*/  MOV R5, R19 ;  /* 0x0000001300057202 */ /* 0x000fe20000000f00 */
[----:B------:R-:W-:Y:S01]  /*0300*/  STL.64 [R1+0x18], R26 ;  /* 0x0000181a01007387 */ /* 0x000fe20000100a00 */
[----:B------:R-:W5:Y:S01]  /*0310*/  LDC.64 R36, c[0x0][0x388] ;  /* 0x0000e200ff247b82 */ /* 0x000f620000000a00 */
[----:B------:R-:W-:Y:S01]  /*0320*/  MOV R6, R30 ;  /* 0x0000001e00067202 */ /* 0x000fe20000000f00 */
[----:B------:R-:W-:Y:S01]  /*0330*/  IMAD.MOV.U32 R7, RZ, RZ, R2 ;  /* 0x000000ffff077224 */ /* 0x000fe200078e0002 */
[----:B------:R-:W-:Y:S04]  /*0340*/  STL.64 [R1], R22 ;  /* 0x0000001601007387 */ /* 0x000fe80000100a00 */
[----:B------:R-:W-:Y:S01]  /*0350*/  STL.64 [R1+0x10], R18 ;  /* 0x0000101201007387 */ /* 0x000fe20000100a00 */
[----:B------:R-:W0:Y:S03]  /*0360*/  LDC.64 R8, c[0x4][R8] ;  /* 0x0100000008087b82 */ /* 0x000e260000000a00 */
[----:B------:R4:W-:Y:S01]  /*0370*/  STL.64 [R1+0x28], R4 ;  /* 0x0000280401007387 */ /* 0x0009e20000100a00 */
[----:B---3--:R-:W-:-:S05]  /*0380*/  IMAD.WIDE.U32 R16, R32, 0x4, R16 ;  /* 0x0000000420107825 */ /* 0x008fca00078e0010 */
[----:B------:R3:W-:Y:S01]  /*0390*/  STL.64 [R1+0x20], R16 ;  /* 0x0000201001007387 */ /* 0x0007e20000100a00 */
[----:B----4-:R-:W-:Y:S01]  /*03a0*/  MOV R4, UR4 ;  /* 0x0000000400047c02 */ /* 0x010fe20008000f00 */
[----:B-----5:R-:W-:Y:S02]  /*03b0*/  IMAD.WIDE R36, R28, 0x4, R36 ;  /* 0x000000041c247825 */ /* 0x020fe400078e0224 */
[----:B--2---:R3:W-:Y:S02]  /*03c0*/  STL.64 [R1+0x8], R24 ;  /* 0x0000081801007387 */ /* 0x0047e40000100a00 */
[----:B------:R-:W-:Y:S02]  /*03d0*/  IMAD.U32 R5, RZ, RZ, UR5 ;  /* 0x00000005ff057e24 */ /* 0x000fe4000f8e00ff */
[----:B------:R3:W-:Y:S05]  /*03e0*/  STL.64 [R1+0x30], R36 ;  /* 0x0000302401007387 */ /* 0x0007ea0000100a00 */
[----:B------:R-:W-:-:S07]  /*03f0*/  LEPC R20, `(.L_x_2) ;  /* 0x000000001014794e */ /* 0x000fce0000000000 */
[----:B01-3--:R-:W-:Y:S05]  /*0400*/  CALL.ABS.NOINC R8 ;  /* 0x0000000008007343 */ /* 0x00bfea0003c00000 */
.L_x_2:
[----:B------:R0:W2:Y:S01]  /*0410*/  LDG.E R0, desc[UR36][R16.64] ;  /* 0x0000002410007981 */ /* 0x0000a2000c1e1900 */
[----:B------:R-:W1:Y:S03]  /*0420*/  LDC R9, c[0x0][0x39c] ;  /* 0x0000e700ff097b82 */ /* 0x000e660000000800 */
[----:B------:R1:W2:Y:S01]  /*0430*/  LDG.E R3, desc[UR36][R36.64] ;  /* 0x0000002424037981 */ /* 0x0002a2000c1e1900 */
[----:B------:R-:W-:Y:S01]  /*0440*/  IADD3 R5, PT, PT, R27, 0x1, RZ ;  /* 0x000000011b057810 */ /* 0x000fe20007ffe0ff */
[----:B------:R-:W-:Y:S01]  /*0450*/  IMAD.MOV.U32 R11, RZ, RZ, R19 ;  /* 0x000000ffff0b7224 */ /* 0x000fe200078e0013 */
[----:B------:R-:W-:Y:S01]  /*0460*/  MOV R26, 0x0 ;  /* 0x00000000001a7802 */ /* 0x000fe20000000f00 */
[----:B------:R-:W-:Y:S01]  /*0470*/  STL.64 [R1], R22 ;  /* 0x0000001601007387 */ /* 0x000fe20000100a00 */
[----:B------:R-:W-:Y:S01]  /*0480*/  MOV R10, R5 ;  /* 0x00000005000a7202 */ /* 0x000fe20000000f00 */
[----:B------:R-:W3:Y:S01]  /*0490*/  LDCU.64 UR4, c[0x4][0x8] ;  /* 0x01000100ff0477ac */ /* 0x000ee20008000a00 */
[----:B0-----:R-:W-:Y:S01]  /*04a0*/  IADD3 R16, P0, PT, R34, UR38, RZ ;  /* 0x0000002622107c10 */ /* 0x001fe2000ff1e0ff */
[----:B------:R-:W-:Y:S01]  /*04b0*/  STL.64 [R1+0x8], R24 ;  /* 0x0000081801007387 */ /* 0x000fe20000100a00 */
[----:B------:R-:W-:-:S02]  /*04c0*/  IMAD.MOV.U32 R4, RZ, RZ, R18 ;  /* 0x000000ffff047224 */ /* 0x000fc400078e0012 */
[----:B------:R-:W-:Y:S01]  /*04d0*/  IADD3.X R17, PT, PT, R33, UR39, RZ, P0, !PT ;  /* 0x0000002721117c10 */ /* 0x000fe200087fe4ff */
[----:B------:R-:W-:Y:S01]  /*04e0*/  STL.64 [R1+0x28], R10 ;  /* 0x0000280a01007387 */ /* 0x000fe20000100a00 */
[----:B------:R-:W-:-:S03]  /*04f0*/  IADD3 R6, P0, PT, R16, 0x4, RZ ;  /* 0x0000000410067810 */ /* 0x000fc60007f1e0ff */
[----:B------:R-:W-:Y:S01]  /*0500*/  STL.64 [R1+0x10], R18 ;  /* 0x0000101201007387 */ /* 0x000fe20000100a00 */
[----:B------:R-:W-:-:S03]  /*0510*/  IADD3.X R7, PT, PT, RZ, R17, RZ, P0, !PT ;  /* 0x00000011ff077210 */ /* 0x000fc600007fe4ff */
[----:B------:R3:W-:Y:S01]  /*0520*/  STL.64 [R1+0x18], R4 ;  /* 0x0000180401007387 */ /* 0x0007e20000100a00 */
[----:B-1----:R-:W-:Y:S02]  /*0530*/  IMAD.WIDE R36, R9, 0x4, R36 ;  /* 0x0000000409247825 */ /* 0x002fe400078e0224 */
[----:B------:R0:W1:Y:S01]  /*0540*/  LDC.64 R8, c[0x4][R26] ;  /* 0x010000001a087b82 */ /* 0x0000620000000a00 */
[----:B------:R4:W-:Y:S04]  /*0550*/  STL.64 [R1+0x20], R6 ;  /* 0x0000200601007387 */ /* 0x0009e80000100a00 */
[----:B------:R0:W-:Y:S01]  /*0560*/  STL.64 [R1+0x30], R36 ;  /* 0x0000302401007387 */ /* 0x0001e20000100a00 */
[----:B---3--:R-:W-:Y:S01]  /*0570*/  IMAD.U32 R4, RZ, RZ, UR4 ;  /* 0x00000004ff047e24 */ /* 0x008fe2000f8e00ff */
[----:B------:R-:W-:Y:S01]  /*0580*/  MOV R5, UR5 ;  /* 0x0000000500057c02 */ /* 0x000fe20008000f00 */
[----:B----4-:R-:W-:Y:S01]  /*0590*/  IMAD.MOV.U32 R6, RZ, RZ, R30 ;  /* 0x000000ffff067224 */ /* 0x010fe200078e001e */
[----:B------:R-:W-:Y:S01]  /*05a0*/  MOV R7, R2 ;  /* 0x0000000200077202 */ /* 0x000fe20000000f00 */
[----:B012---:R-:W-:-:S07]  /*05b0*/  FFMA R31, R0, R3, R31 ;  /* 0x00000003001f7223 */ /* 0x007fce000000001f */
[----:B------:R-:W-:-:S07]  /*05c0*/  LEPC R20, `(.L_x_3) ;  /* 0x000000001014794e */ /* 0x000fce0000000000 */
[----:B------:R-:W-:Y:S05]  /*05d0*/  CALL.ABS.NOINC R8 ;  /* 0x0000000008007343 */ /* 0x000fea0003c00000 */
.L_x_3:
[----:B------:R0:W2:Y:S01]  /*05e0*/  LDG.E R3, desc[UR36][R36.64] ;  /* 0x0000002424037981 */ /* 0x0000a2000c1e1900 */
[----:B------:R-:W0:Y:S03]  /*05f0*/  LDC R9, c[0x0][0x39c] ;  /* 0x0000e700ff097b82 */ /* 0x000e260000000800 */
[----:B------:R-:W2:Y:S01]  /*0600*/  LDG.E R0, desc[UR36][R16.64+0x4] ;  /* 0x0000042410007981 */ /* 0x000ea2000c1e1900 */
[----:B------:R-:W-:Y:S01]  /*0610*/  IADD3 R10, P0, PT, R16, 0x8, RZ ;  /* 0x00000008100a7810 */ /* 0x000fe20007f1e0ff */
[----:B------:R-:W1:Y:S01]  /*0620*/  LDCU.64 UR4, c[0x4][0x8] ;  /* 0x01000100ff0477ac */ /* 0x000e620008000a00 */
[----:B------:R-:W-:Y:S01]  /*0630*/  VIADD R5, R27, 0x2 ;  /* 0x000000021b057836 */ /* 0x000fe20000000000 */
[----:B------:R-:W-:Y:S01]  /*0640*/  STL.64 [R1], R22 ;  /* 0x0000001601007387 */ /* 0x000fe20000100a00 */
[----:B------:R-:W-:Y:S01]  /*0650*/  MOV R4, R18 ;  /* 0x0000001200047202 */ /* 0x000fe20000000f00 */
[----:B------:R-:W-:Y:S01]  /*0660*/  IMAD.X R11, RZ, RZ, R17, P0 ;  /* 0x000000ffff0b7224 */ /* 0x000fe200000e0611 */
[----:B------:R-:W-:Y:S01]  /*0670*/  MOV R7, R19 ;  /* 0x0000001300077202 */ /* 0x000fe20000000f00 */
[----:B------:R-:W-:Y:S01]  /*0680*/  STL.64 [R1+0x8], R24 ;  /* 0x0000081801007387 */ /* 0x000fe20000100a00 */
[----:B------:R-:W-:-:S03]  /*0690*/  IMAD.MOV.U32 R6, RZ, RZ, R5 ;  /* 0x000000ffff067224 */ /* 0x000fc600078e0005 */
[----:B------:R-:W-:Y:S04]  /*06a0*/  STL.64 [R1+0x20], R10 ;  /* 0x0000200a01007387 */ /* 0x000fe80000100a00 */
[----:B------:R-:W-:Y:S04]  /*06b0*/  STL.64 [R1+0x10], R18 ;  /* 0x0000101201007387 */ /* 0x000fe80000100a00 */
[----:B------:R1:W-:Y:S01]  /*06c0*/  STL.64 [R1+0x18], R4 ;  /* 0x0000180401007387 */ /* 0x0003e20000100a00 */
[----:B0-----:R-:W-:Y:S02]  /*06d0*/  IMAD.WIDE R36, R9, 0x4, R36 ;  /* 0x0000000409247825 */ /* 0x001fe400078e0224 */
[----:B------:R0:W3:Y:S01]  /*06e0*/  LDC.64 R8, c[0x4][R26] ;  /* 0x010000001a087b82 */ /* 0x0000e20000000a00 */
[----:B------:R4:W-:Y:S04]  /*06f0*/  STL.64 [R1+0x28], R6 ;  /* 0x0000280601007387 */ /* 0x0009e80000100a00 */
[----:B------:R0:W-:Y:S01]  /*0700*/  STL.64 [R1+0x30], R36 ;  /* 0x0000302401007387 */ /* 0x0001e20000100a00 */
[----:B-1----:R-:W-:Y:S01]  /*0710*/  MOV R4, UR4 ;  /* 0x0000000400047c02 */ /* 0x002fe20008000f00 */
[----:B------:R-:W-:Y:S01]  /*0720*/  IMAD.U32 R5, RZ, RZ, UR5 ;  /* 0x00000005ff057e24 */ /* 0x000fe2000f8e00ff */
[----:B----4-:R-:W-:Y:S01]  /*0730*/  MOV R6, R30 ;  /* 0x0000001e00067202 */ /* 0x010fe20000000f00 */
[----:B------:R-:W-:-:S02]  /*0740*/  IMAD.MOV.U32 R7, RZ, RZ, R2 ;  /* 0x000000ffff077224 */ /* 0x000fc400078e0002 */
[----:B0-23--:R-:W-:-:S07]  /*0750*/  FFMA R31, R0, R3, R31 ;  /* 0x00000003001f7223 */ /* 0x00dfce000000001f */
[----:B------:R-:W-:-:S07]  /*0760*/  LEPC R20, `(.L_x_4) ;  /* 0x000000001014794e */ /* 0x000fce0000000000 */
[----:B------:R-:W-:Y:S05]  /*0770*/  CALL.ABS.NOINC R8 ;  /* 0x0000000008007343 */ /* 0x000fea0003c00000 */
.L_x_4:
[----:B------:R-:W-:Y:S01]  /*0780*/  MOV R8, R16 ;  /* 0x0000001000087202 */ /* 0x000fe20000000f00 */
[----:B------:R-:W-:Y:S01]  /*0790*/  IMAD.MOV.U32 R9, RZ, RZ, R17 ;  /* 0x000000ffff097224 */ /* 0x000fe200078e0011 */
[----:B------:R-:W2:Y:S01]  /*07a0*/  LDG.E R3, desc[UR36][R36.64] ;  /* 0x0000002424037981 */ /* 0x000ea2000c1e1900 */
[----:B------:R-:W0:Y:S01]  /*07b0*/  LDC R13, c[0x0][0x39c] ;  /* 0x0000e700ff0d7b82 */ /* 0x000e220000000800 */
[----:B------:R-:W-:Y:S01]  /*07c0*/  IADD3 R10, P0, PT, R16, 0xc, RZ ;  /* 0x0000000c100a7810 */ /* 0x000fe20007f1e0ff */
[----:B------:R-:W1:Y:S01]  /*07d0*/  LDCU.64 UR4, c[0x4][0x8] ;  /* 0x01000100ff0477ac */ /* 0x000e620008000a00 */
[----:B------:R3:W2:Y:S01]  /*07e0*/  LDG.E R0, desc[UR36][R8.64+0x8] ;  /* 0x0000082408007981 */ /* 0x0006a2000c1e1900 */
[----:B------:R-:W-:Y:S01]  /*07f0*/  IADD3 R5, PT, PT, R27, 0x3, RZ ;  /* 0x000000031b057810 */ /* 0x000fe20007ffe0ff */
[----:B------:R-:W-:Y:S01]  /*0800*/  IMAD.MOV.U32 R4, RZ, RZ, R18 ;  /* 0x000000ffff047224 */ /* 0x000fe200078e0012 */
[----:B------:R-:W-:Y:S01]  /*0810*/  IADD3.X R11, PT, PT, RZ, R17, RZ, P0, !PT ;  /* 0x00000011ff0b7210 */ /* 0x000fe200007fe4ff */
[----:B------:R-:W-:Y:S01]  /*0820*/  STL.64 [R1], R22 ;  /* 0x0000001601007387 */ /* 0x000fe20000100a00 */
[----:B------:R-:W-:Y:S01]  /*0830*/  MOV R6, R5 ;  /* 0x0000000500067202 */ /* 0x000fe20000000f00 */
[----:B------:R-:W-:-:S02]  /*0840*/  IMAD.MOV.U32 R7, RZ, RZ, R19 ;  /* 0x000000ffff077224 */ /* 0x000fc400078e0013 */
[----:B------:R-:W-:Y:S01]  /*0850*/  STL.64 [R1+0x20], R10 ;  /* 0x0000200a01007387 */ /* 0x000fe20000100a00 */
[----:B---3--:R3:W4:Y:S03]  /*0860*/  LDC.64 R8, c[0x4][R26] ;  /* 0x010000001a087b82 */ /* 0x0087260000000a00 */
[----:B------:R-:W-:Y:S04]  /*0870*/  STL.64 [R1+0x8], R24 ;  /* 0x0000081801007387 */ /* 0x000fe80000100a00 */
[----:B------:R-:W-:Y:S04]  /*0880*/  STL.64 [R1+0x10], R18 ;  /* 0x0000101201007387 */ /* 0x000fe80000100a00 */
[----:B------:R1:W-:Y:S01]  /*0890*/  STL.64 [R1+0x18], R4 ;  /* 0x0000180401007387 */ /* 0x0003e20000100a00 */
[----:B0-----:R-:W-:-:S03]  /*08a0*/  IMAD.WIDE R36, R13, 0x4, R36 ;  /* 0x000000040d247825 */ /* 0x001fc600078e0224 */
[----:B------:R0:W-:Y:S04]  /*08b0*/  STL.64 [R1+0x28], R6 ;  /* 0x0000280601007387 */ /* 0x0001e80000100a00 */
[----:B------:R3:W-:Y:S01]  /*08c0*/  STL.64 [R1+0x30], R36 ;  /* 0x0000302401007387 */ /* 0x0007e20000100a00 */
[----:B-1----:R-:W-:Y:S01]  /*08d0*/  IMAD.U32 R4, RZ, RZ, UR4 ;  /* 0x00000004ff047e24 */ /* 0x002fe2000f8e00ff */
[----:B------:R-:W-:Y:S01]  /*08e0*/  MOV R5, UR5 ;  /* 0x0000000500057c02 */ /* 0x000fe20008000f00 */
[----:B0-----:R-:W-:Y:S01]  /*08f0*/  IMAD.MOV.U32 R6, RZ, RZ, R30 ;  /* 0x000000ffff067224 */ /* 0x001fe200078e001e */
[----:B------:R-:W-:Y:S01]  /*0900*/  MOV R7, R2 ;  /* 0x0000000200077202 */ /* 0x000fe20000000f00 */
[----:B--234-:R-:W-:-:S07]  /*0910*/  FFMA R31, R0, R3, R31 ;  /* 0x00000003001f7223 */ /* 0x01cfce000000001f */
[----:B------:R-:W-:-:S07]  /*0920*/  LEPC R20, `(.L_x_5) ;  /* 0x000000001014794e */ /* 0x000fce0000000000 */
[----:B------:R-:W-:Y:S05]  /*0930*/  CALL.ABS.NOINC R8 ;  /* 0x0000000008007343 */ /* 0x000fea0003c00000 */
.L_x_5:
[----:B------:R-:W-:Y:S01]  /*0940*/  IMAD.MOV.U32 R8, RZ, RZ, R16 ;  /* 0x000000ffff087224 */ /* 0x000fe200078e0010 */
[----:B------:R-:W-:Y:S01]  /*0950*/  MOV R9, R17 ;  /* 0x0000001100097202 */ /* 0x000fe20000000f00 */
[----:B------:R-:W2:Y:S01]  /*0960*/  LDG.E R3, desc[UR36][R36.64] ;  /* 0x0000002424037981 */ /* 0x000ea2000c1e1900 */
[----:B------:R-:W0:Y:S01]  /*0970*/  LDC R13, c[0x0][0x39c] ;  /* 0x0000e700ff0d7b82 */ /* 0x000e220000000800 */
[----:B------:R-:W-:Y:S01]  /*0980*/  IADD3 R10, P0, PT, R16, 0x10, RZ ;  /* 0x00000010100a7810 */ /* 0x000fe20007f1e0ff */
[----:B------:R-:W1:Y:S01]  /*0990*/  LDCU.64 UR4, c[0x4][0x8] ;  /* 0x01000100ff0477ac */ /* 0x000e620008000a00 */
[----:B------:R3:W2:Y:S01]  /*09a0*/  LDG.E R0, desc[UR36][R8.64+0xc] ;  /* 0x00000c2408007981 */ /* 0x0006a2000c1e1900 */
[----:B------:R-:W-:Y:S01]  /*09b0*/  VIADD R5, R27, 0x4 ;  /* 0x000000041b057836 */ /* 0x000fe20000000000 */
[----:B------:R-:W-:Y:S01]  /*09c0*/  MOV R4, R18 ;  /* 0x0000001200047202 */ /* 0x000fe20000000f00 */
[----:B------:R-:W-:Y:S01]  /*09d0*/  IMAD.X R11, RZ, RZ, R17, P0 ;  /* 0x000000ffff0b7224 */ /* 0x000fe200000e0611 */
[----:B------:R-:W-:Y:S01]  /*09e0*/  STL.64 [R1], R22 ;  /* 0x0000001601007387 */ /* 0x000fe20000100a00 */
[----:B------:R-:W-:Y:S01]  /*09f0*/  IMAD.MOV.U32 R6, RZ, RZ, R5 ;  /* 0x000000ffff067224 */ /* 0x000fe200078e0005 */
[----:B------:R-:W-:-:S02]  /*0a00*/  MOV R7, R19 ;  /* 0x0000001300077202 */ /* 0x000fc40000000f00 */
        /* <DEDUP_REMOVED lines=8> */
[----:B-1----:R-:W-:Y:S01]  /*0a90*/  MOV R4, UR4 ;  /* 0x0000000400047c02 */ /* 0x002fe20008000f00 */
[----:B------:R-:W-:Y:S01]  /*0aa0*/  IMAD.U32 R5, RZ, RZ, UR5 ;  /* 0x00000005ff057e24 */ /* 0x000fe2000f8e00ff */
[----:B0-----:R-:W-:Y:S01]  /*0ab0*/  MOV R6, R30 ;  /* 0x0000001e00067202 */ /* 0x001fe20000000f00 */
[----:B------:R-:W-:Y:S02]  /*0ac0*/  IMAD.MOV.U32 R7, RZ, RZ, R2 ;  /* 0x000000ffff077224 */ /* 0x000fe400078e0002 */
[----:B--234-:R-:W-:-:S07]  /*0ad0*/  FFMA R31, R0, R3, R31 ;  /* 0x00000003001f7223 */ /* 0x01cfce000000001f */
[----:B------:R-:W-:-:S07]  /*0ae0*/  LEPC R20, `(.L_x_6) ;  /* 0x000000001014794e */ /* 0x000fce0000000000 */
[----:B------:R-:W-:Y:S05]  /*0af0*/  CALL.ABS.NOINC R8 ;  /* 0x0000000008007343 */ /* 0x000fea0003c00000 */
.L_x_6:
        /* <DEDUP_REMOVED lines=28> */
.L_x_7:
        /* <DEDUP_REMOVED lines=28> */
.L_x_8:
        /* <DEDUP_REMOVED lines=10> */
[----:B------:R-:W-:Y:S01]  /*0f20*/  STL.64 [R1+0x8], R24 ;  /* 0x0000081801007387 */ /* 0x000fe20000100a00 */
[----:B------:R-:W-:Y:S01]  /*0f30*/  MOV R7, R19 ;  /* 0x0000001300077202 */ /* 0x000fe20000000f00 */
[----:B------:R-:W-:-:S02]  /*0f40*/  IMAD.MOV.U32 R6, RZ, RZ, R5 ;  /* 0x000000ffff067224 */ /* 0x000fc400078e0005 */
[----:B------:R-:W-:Y:S01]  /*0f50*/  STL.64 [R1+0x20], R10 ;  /* 0x0000200a01007387 */ /* 0x000fe20000100a00 */
[----:B---3--:R3:W4:Y:S03]  /*0f60*/  LDC.64 R8, c[0x4][R26] ;  /* 0x010000001a087b82 */ /* 0x0087260000000a00 */
[----:B------:R-:W-:Y:S04]  /*0f70*/  STL.64 [R1], R22 ;  /* 0x0000001601007387 */ /* 0x000fe80000100a00 */
        /* <DEDUP_REMOVED lines=12> */
.L_x_9:
[----:B------:R-:W2:Y:S04]  /*1040*/  LDG.E R36, desc[UR36][R36.64] ;  /* 0x0000002424247981 */ /* 0x000ea8000c1e1900 */
[----:B------:R-:W2:Y:S01]  /*1050*/  LDG.E R16, desc[UR36][R16.64+0x1c] ;  /* 0x00001c2410107981 */ /* 0x000ea2000c1e1900 */
[----:B------:R-:W-:Y:S01]  /*1060*/  VIADD R27, R27, 0x8 ;  /* 0x000000081b1b7836 */ /* 0x000fe20000000000 */
[----:B------:R-:W-:Y:S01]  /*1070*/  MOV R6, UR40 ;  /* 0x0000002800067c02 */ /* 0x000fe20008000f00 */
[----:B------:R-:W-:Y:S01]  /*1080*/  VIADD R32, R32, 0x8 ;  /* 0x0000000820207836 */ /* 0x000fe20000000000 */
[----:B------:R-:W-:Y:S02]  /*1090*/  IADD3 R34, P1, PT, R34, 0x20, RZ ;  /* 0x0000002022227810 */ /* 0x000fe40007f3e0ff */
[----:B------:R-:W-:Y:S01]  /*10a0*/  ISETP.NE.AND P0, PT, R27, R29, PT ;  /* 0x0000001d1b00720c */ /* 0x000fe20003f05270 */
[----:B------:R-:W-:Y:S01]  /*10b0*/  IMAD R28, R6, 0x8, R28 ;  /* 0x00000008061c7824 */ /* 0x000fe200078e021c */
[----:B------:R-:W-:Y:S01]  /*10c0*/  IADD3.X R33, PT, PT, RZ, R33, RZ, P1, !PT ;  /* 0x00000021ff217210 */ /* 0x000fe20000ffe4ff */
[----:B--2---:R-:W-:-:S10]  /*10d0*/  FFMA R31, R16, R36, R31 ;  /* 0x00000024101f7223 */ /* 0x004fd4000000001f */
[----:B------:R-:W-:Y:S05]  /*10e0*/  @P0 BRA `(.L_x_10) ;  /* 0xfffffff000640947 */ /* 0x000fea000383ffff */
[----:B------:R-:W-:Y:S05]  /*10f0*/  BSYNC.RECONVERGENT B6 ;  /* 0x0000000000067941 */ /* 0x000fea0003800200 */
.L_x_1:
[----:B------:R-:W0:Y:S02]  /*1100*/  LDC R33, c[0x0][0x3a0] ;  /* 0x0000e800ff217b82 */ /* 0x000e240000000800 */
[----:B0-----:R-:W-:-:S04]  /*1110*/  LOP3.LUT R0, R33, 0x7, RZ, 0xc0, !PT ;  /* 0x0000000721007812 */ /* 0x001fc800078ec0ff */
[----:B------:R-:W-:-:S13]  /*1120*/  ISETP.NE.AND P0, PT, R0, RZ, PT ;  /* 0x000000ff0000720c */ /* 0x000fda0003f05270 */
[----:B------:R-:W-:Y:S05]  /*1130*/  @!P0 BRA `(.L_x_0) ;  /* 0x0000000c00888947 */ /* 0x000fea0003800000 */
[----:B------:R-:W0:Y:S01]  /*1140*/  LDC R32, c[0x0][0x3a0] ;  /* 0x0000e800ff207b82 */ /* 0x000e220000000800 */
[----:B------:R-:W-:Y:S02]  /*1150*/  ISETP.GE.U32.AND P0, PT, R0, 0x4, PT ;  /* 0x000000040000780c */ /* 0x000fe40003f06070 */
[----:B0-----:R-:W-:-:S11]  /*1160*/  LOP3.LUT R32, R32, 0x3, RZ, 0xc0, !PT ;  /* 0x0000000320207812 */ /* 0x001fd600078ec0ff */
[----:B------:R-:W-:Y:S05]  /*1170*/  @!P0 BRA `(.L_x_11) ;  /* 0x0000000400d48947 */ /* 0x000fea0003800000 */
[----:B------:R-:W0:Y:S01]  /*1180*/  S2R R27, SR_TID.Y ;  /* 0x00000000001b7919 */ /* 0x000e220000002200 */
[----:B------:R-:W1:Y:S01]  /*1190*/  LDC.64 R36, c[0x0][0x380] ;  /* 0x0000e000ff247b82 */ /* 0x000e620000000a00 */
[----:B------:R-:W-:Y:S01]  /*11a0*/  IMAD R24, R18, R33, RZ ;  /* 0x0000002112187224 */ /* 0x000fe200078e02ff */
[----:B------:R-:W-:Y:S01]  /*11b0*/  MOV R28, R18 ;  /* 0x00000012001c7202 */ /* 0x000fe20000000f00 */
[----:B------:R-:W0:Y:S01]  /*11c0*/  S2R R26, SR_TID.X ;  /* 0x00000000001a7919 */ /* 0x000e220000002100 */
[----:B------:R-:W-:Y:S01]  /*11d0*/  IMAD R7, R29, R6, R19 ;  /* 0x000000061d077224 */ /* 0x000fe200078e0213 */
[----:B------:R-:W-:Y:S01]  /*11e0*/  MOV R34, 0x0 ;  /* 0x0000000000227802 */ /* 0x000fe20000000f00 */
[----:B------:R-:W-:Y:S01]  /*11f0*/  IMAD.IADD R3, R24, 0x1, R29 ;  /* 0x0000000118037824 */ /* 0x000fe200078e021d */
[----:B------:R-:W-:Y:S01]  /*1200*/  STL.64 [R1+0x18], R28 ;  /* 0x0000181c01007387 */ /* 0x000fe20000100a00 */
[----:B------:R-:W2:Y:S01]  /*1210*/  LDC.64 R16, c[0x0][0x388] ;  /* 0x0000e200ff107b82 */ /* 0x000ea20000000a00 */
[----:B------:R-:W3:Y:S01]  /*1220*/  LDCU.64 UR4, c[0x4][0x8] ;  /* 0x01000100ff0477ac */ /* 0x000ee20008000a00 */
[----:B------:R-:W-:Y:S01]  /*1230*/  MOV R4, R29 ;  /* 0x0000001d00047202 */ /* 0x000fe20000000f00 */
[----:B------:R-:W-:Y:S01]  /*1240*/  STL.64 [R1], R22 ;  /* 0x0000001601007387 */ /* 0x000fe20000100a00 */
[----:B------:R-:W-:Y:S01]  /*1250*/  IMAD.MOV.U32 R5, RZ, RZ, R19 ;  /* 0x000000ffff057224 */ /* 0x000fe200078e0013 */
[----:B------:R-:W-:-:S02]  /*1260*/  MOV R6, R30 ;  /* 0x0000001e00067202 */ /* 0x000fc40000000f00 */
[----:B------:R-:W-:Y:S01]  /*1270*/  STL.64 [R1+0x10], R18 ;  /* 0x0000101201007387 */ /* 0x000fe20000100a00 */
[----:B------:R4:W4:Y:S03]  /*1280*/  LDC.64 R8, c[0x4][R34] ;  /* 0x0100000022087b82 */ /* 0x0009260000000a00 */
[----:B------:R3:W-:Y:S01]  /*1290*/  STL.64 [R1+0x28], R4 ;  /* 0x0000280401007387 */ /* 0x0007e20000100a00 */
[----:B-1----:R-:W-:-:S05]  /*12a0*/  IMAD.WIDE.U32 R36, R3, 0x4, R36 ;  /* 0x0000000403247825 */ /* 0x002fca00078e0024 */
[----:B------:R1:W-:Y:S01]  /*12b0*/  STL.64 [R1+0x20], R36 ;  /* 0x0000202401007387 */ /* 0x0003e20000100a00 */
[----:B---3--:R-:W-:Y:S01]  /*12c0*/  MOV R4, UR4 ;  /* 0x0000000400047c02 */ /* 0x008fe20008000f00 */
[----:B--2---:R-:W-:Y:S02]  /*12d0*/  IMAD.WIDE R16, R7, 0x4, R16 ;  /* 0x0000000407107825 */ /* 0x004fe400078e0210 */
[----:B0-----:R1:W-:Y:S02]  /*12e0*/  STL.64 [R1+0x8], R26 ;  /* 0x0000081a01007387 */ /* 0x0013e40000100a00 */
[----:B------:R-:W-:Y:S02]  /*12f0*/  IMAD.U32 R5, RZ, RZ, UR5 ;  /* 0x00000005ff057e24 */ /* 0x000fe4000f8e00ff */
[----:B------:R-:W-:Y:S01]  /*1300*/  IMAD.MOV.U32 R7, RZ, RZ, R2 ;  /* 0x000000ffff077224 */ /* 0x000fe200078e0002 */
[----:B------:R1:W-:Y:S06]  /*1310*/  STL.64 [R1+0x30], R16 ;  /* 0x0000301001007387 */ /* 0x0003ec0000100a00 */
[----:B------:R-:W-:-:S07]  /*1320*/  LEPC R20, `(.L_x_12) ;  /* 0x000000001014794e */ /* 0x000fce0000000000 */
[----:B-1--4-:R-:W-:Y:S05]  /*1330*/  CALL.ABS.NOINC R8 ;  /* 0x0000000008007343 */ /* 0x012fea0003c00000 */
.L_x_12:
[----:B------:R-:W2:Y:S01]  /*1340*/  LDG.E R36, desc[UR36][R36.64] ;  /* 0x0000002424247981 */ /* 0x000ea2000c1e1900 */
[----:B------:R-:W0:Y:S01]  /*1350*/  LDC R9, c[0x0][0x39c] ;  /* 0x0000e700ff097b82 */ /* 0x000e220000000800 */
[----:B------:R-:W1:Y:S02]  /*1360*/  LDCU.64 UR4, c[0x0][0x380] ;  /* 0x00007000ff0477ac */ /* 0x000e640008000a00 */
[----:B------:R0:W2:Y:S01]  /*1370*/  LDG.E R0, desc[UR36][R16.64] ;  /* 0x0000002410007981 */ /* 0x0000a2000c1e1900 */
[----:B------:R-:W-:Y:S01]  /*1380*/  IADD3 R3, P0, PT, R24, R29, RZ ;  /* 0x0000001d18037210 */ /* 0x000fe20007f1e0ff */
[----:B------:R-:W-:Y:S01]  /*1390*/  IMAD.MOV.U32 R11, RZ, RZ, R19 ;  /* 0x000000ffff0b7224 */ /* 0x000fe200078e0013 */
[----:B------:R-:W-:Y:S01]  /*13a0*/  IADD3 R5, PT, PT, R29, 0x1, RZ ;  /* 0x000000011d057810 */ /* 0x000fe20007ffe0ff */
[----:B------:R-:W-:Y:S01]  /*13b0*/  STL.64 [R1], R22 ;  /* 0x0000001601007387 */ /* 0x000fe20000100a00 */
[----:B------:R-:W-:Y:S01]  /*13c0*/  MOV R4, R18 ;  /* 0x0000001200047202 */ /* 0x000fe20000000f00 */
[----:B------:R-:W-:Y:S01]  /*13d0*/  IMAD.X R6, RZ, RZ, RZ, P0 ;  /* 0x000000ffff067224 */ /* 0x000fe200000e06ff */
[----:B------:R-:W-:Y:S01]  /*13e0*/  MOV R10, R5 ;  /* 0x00000005000a7202 */ /* 0x000fe20000000f00 */
[----:B------:R-:W-:Y:S04]  /*13f0*/  STL.64 [R1+0x8], R26 ;  /* 0x0000081a01007387 */ /* 0x000fe80000100a00 */
[----:B------:R-:W-:Y:S01]  /*1400*/  STL.64 [R1+0x28], R10 ;  /* 0x0000280a01007387 */ /* 0x000fe20000100a00 */
[----:B-1----:R-:W-:-:S03]  /*1410*/  LEA R24, P0, R3, UR4, 0x2 ;  /* 0x0000000403187c11 */ /* 0x002fc6000f8010ff */
[----:B------:R-:W-:Y:S01]  /*1420*/  STL.64 [R1+0x10], R18 ;  /* 0x0000101201007387 */ /* 0x000fe20000100a00 */
[----:B------:R-:W-:Y:S01]  /*1430*/  LEA.HI.X R25, R3, UR5, R6, 0x2, P0 ;  /* 0x0000000503197c11 */ /* 0x000fe200080f1406 */
[----:B0-----:R-:W-:Y:S01]  /*1440*/  IMAD.WIDE R16, R9, 0x4, R16 ;  /* 0x0000000409107825 */ /* 0x001fe200078e0210 */
[----:B------:R-:W0:Y:S01]  /*1450*/  LDCU.64 UR4, c[0x4][0x8] ;  /* 0x01000100ff0477ac */ /* 0x000e220008000a00 */
[----:B------:R1:W3:Y:S01]  /*1460*/  LDC.64 R8, c[0x4][R34] ;  /* 0x0100000022087b82 */ /* 0x0002e20000000a00 */
[----:B------:R-:W-:Y:S01]  /*1470*/  IADD3 R6, P0, PT, R24, 0x4, RZ ;  /* 0x0000000418067810 */ /* 0x000fe20007f1e0ff */
[----:B------:R0:W-:Y:S04]  /*1480*/  STL.64 [R1+0x18], R4 ;  /* 0x0000180401007387 */ /* 0x0001e80000100a00 */
[----:B------:R-:W-:Y:S01]  /*1490*/  STL.64 [R1+0x30], R16 ;  /* 0x0000301001007387 */ /* 0x000fe20000100a00 */
[----:B------:R-:W-:-:S05]  /*14a0*/  IMAD.X R7, RZ, RZ, R25, P0 ;  /* 0x000000ffff077224 */ /* 0x000fca00000e0619 */
[----:B------:R4:W-:Y:S01]  /*14b0*/  STL.64 [R1+0x20], R6 ;  /* 0x0000200601007387 */ /* 0x0009e20000100a00 */
[----:B0-----:R-:W-:Y:S01]  /*14c0*/  MOV R4, UR4 ;  /* 0x0000000400047c02 */ /* 0x001fe20008000f00 */
[----:B------:R-:W-:Y:S01]  /*14d0*/  IMAD.U32 R5, RZ, RZ, UR5 ;  /* 0x00000005ff057e24 */ /* 0x000fe2000f8e00ff */
[----:B----4-:R-:W-:Y:S01]  /*14e0*/  MOV R6, R30 ;  /* 0x0000001e00067202 */ /* 0x010fe20000000f00 */
[----:B------:R-:W-:Y:S02]  /*14f0*/  IMAD.MOV.U32 R7, RZ, RZ, R2 ;  /* 0x000000ffff077224 */ /* 0x000fe400078e0002 */
[----:B-123--:R-:W-:-:S07]  /*1500*/  FFMA R31, R36, R0, R31 ;  /* 0x00000000241f7223 */ /* 0x00efce000000001f */
[----:B------:R-:W-:-:S07]  /*1510*/  LEPC R20, `(.L_x_13) ;  /* 0x000000001014794e */ /* 0x000fce0000000000 */
[----:B------:R-:W-:Y:S05]  /*1520*/  CALL.ABS.NOINC R8 ;  /* 0x0000000008007343 */ /* 0x000fea0003c00000 */
.L_x_13:
[----:B------:R0:W2:Y:S01]  /*1530*/  LDG.E R3, desc[UR36][R16.64] ;  /* 0x0000002410037981 */ /* 0x0000a2000c1e1900 */
[----:B------:R-:W0:Y:S03]  /*1540*/  LDC R9, c[0x0][0x39c] ;  /* 0x0000e700ff097b82 */ /* 0x000e260000000800 */
[----:B------:R-:W2:Y:S01]  /*1550*/  LDG.E R0, desc[UR36][R24.64+0x4] ;  /* 0x0000042418007981 */ /* 0x000ea2000c1e1900 */
[----:B------:R-:W-:Y:S01]  /*1560*/  IADD3 R5, PT, PT, R29, 0x2, RZ ;  /* 0x000000021d057810 */ /* 0x000fe20007ffe0ff */
[----:B------:R-:W1:Y:S01]  /*1570*/  LDCU.64 UR4, c[0x4][0x8] ;  /* 0x01000100ff0477ac */ /* 0x000e620008000a00 */
[----:B------:R-:W-:Y:S01]  /*1580*/  MOV R11, R19 ;  /* 0x00000013000b7202 */ /* 0x000fe20000000f00 */
[----:B------:R-:W-:Y:S01]  /*1590*/  STL.64 [R1], R22 ;  /* 0x0000001601007387 */ /* 0x000fe20000100a00 */
[----:B------:R-:W-:Y:S01]  /*15a0*/  IADD3 R6, P0, PT, R24, 0x8, RZ ;  /* 0x0000000818067810 */ /* 0x000fe20007f1e0ff */
[----:B------:R-:W-:-:S02]  /*15b0*/  IMAD.MOV.U32 R10, RZ, RZ, R5 ;  /* 0x000000ffff0a7224 */ /* 0x000fc400078e0005 */
[----:B------:R-:W-:Y:S01]  /*15c0*/  STL.64 [R1+0x8], R26 ;  /* 0x0000081a01007387 */ /* 0x000fe20000100a00 */
[----:B------:R-:W-:Y:S01]  /*15d0*/  IMAD.MOV.U32 R4, RZ, RZ, R18 ;  /* 0x000000ffff047224 */ /* 0x000fe200078e0012 */
[----:B------:R-:W-:Y:S02]  /*15e0*/  IADD3.X R7, PT, PT, RZ, R25, RZ, P0, !PT ;  /* 0x00000019ff077210 */ /* 0x000fe400007fe4ff */
[----:B------:R-:W-:Y:S04]  /*15f0*/  STL.64 [R1+0x28], R10 ;  /* 0x0000280a01007387 */ /* 0x000fe80000100a00 */
[----:B------:R-:W-:Y:S04]  /*1600*/  STL.64 [R1+0x10], R18 ;  /* 0x0000101201007387 */ /* 0x000fe80000100a00 */
[----:B------:R1:W-:Y:S01]  /*1610*/  STL.64 [R1+0x18], R4 ;  /* 0x0000180401007387 */ /* 0x0003e20000100a00 */
[----:B0-----:R-:W-:-:S02]  /*1620*/  IMAD.WIDE R16, R9, 0x4, R16 ;  /* 0x0000000409107825 */ /* 0x001fc400078e0210 */
[----:B------:R0:W3:Y:S01]  /*1630*/  LDC.64 R8, c[0x4][R34] ;  /* 0x0100000022087b82 */ /* 0x0000e20000000a00 */
[----:B------:R4:W-:Y:S04]  /*1640*/  STL.64 [R1+0x20], R6 ;  /* 0x0000200601007387 */ /* 0x0009e80000100a00 */
[----:B------:R0:W-:Y:S01]  /*1650*/  STL.64 [R1+0x30], R16 ;  /* 0x0000301001007387 */ /* 0x0001e20000100a00 */
[----:B-1----:R-:W-:Y:S01]  /*1660*/  IMAD.U32 R4, RZ, RZ, UR4 ;  /* 0x00000004ff047e24 */ /* 0x002fe2000f8e00ff */
[----:B------:R-:W-:Y:S01]  /*1670*/  MOV R5, UR5 ;  /* 0x0000000500057c02 */ /* 0x000fe20008000f00 */
[----:B----4-:R-:W-:Y:S01]  /*1680*/  IMAD.MOV.U32 R6, RZ, RZ, R30 ;  /* 0x000000ffff067224 */ /* 0x010fe200078e001e */
[----:B------:R-:W-:Y:S01]  /*1690*/  MOV R7, R2 ;  /* 0x0000000200077202 */ /* 0x000fe20000000f00 */
[----:B0-23--:R-:W-:-:S07]  /*16a0*/  FFMA R31, R0, R3, R31 ;  /* 0x00000003001f7223 */ /* 0x00dfce000000001f */
[----:B------:R-:W-:-:S07]  /*16b0*/  LEPC R20, `(.L_x_14) ;  /* 0x000000001014794e */ /* 0x000fce0000000000 */
[----:B------:R-:W-:Y:S05]  /*16c0*/  CALL.ABS.NOINC R8 ;  /* 0x0000000008007343 */ /* 0x000fea0003c00000 */
.L_x_14:
[----:B------:R-:W-:Y:S01]  /*16d0*/  IMAD.MOV.U32 R4, RZ, RZ, R24 ;  /* 0x000000ffff047224 */ /* 0x000fe200078e0018 */
[----:B------:R-:W-:Y:S01]  /*16e0*/  MOV R5, R25 ;  /* 0x0000001900057202 */ /* 0x000fe20000000f00 */
[----:B------:R-:W2:Y:S01]  /*16f0*/  LDG.E R0, desc[UR36][R16.64] ;  /* 0x0000002410007981 */ /* 0x000ea2000c1e1900 */
[----:B------:R-:W0:Y:S01]  /*1700*/  LDC R3, c[0x0][0x39c] ;  /* 0x0000e700ff037b82 */ /* 0x000e220000000800 */
[----:B------:R-:W-:Y:S01]  /*1710*/  VIADD R7, R29, 0x3 ;  /* 0x000000031d077836 */ /* 0x000fe20000000000 */
[----:B------:R-:W-:Y:S01]  /*1720*/  IADD3 R8, P0, PT, R24, 0xc, RZ ;  /* 0x0000000c18087810 */ /* 0x000fe20007f1e0ff */
[----:B------:R1:W2:Y:S01]  /*1730*/  LDG.E R4, desc[UR36][R4.64+0x8] ;  /* 0x0000082404047981 */ /* 0x0002a2000c1e1900 */
[----:B------:R-:W-:Y:S01]  /*1740*/  IMAD.MOV.U32 R11, RZ, RZ, R19 ;  /* 0x000000ffff0b7224 */ /* 0x000fe200078e0013 */
[----:B------:R-:W1:Y:S01]  /*1750*/  LDCU.64 UR4, c[0x4][0x8] ;  /* 0x01000100ff0477ac */ /* 0x000e620008000a00 */
[----:B------:R-:W-:Y:S01]  /*1760*/  MOV R10, R7 ;  /* 0x00000007000a7202 */ /* 0x000fe20000000f00 */
[----:B------:R-:W-:Y:S01]  /*1770*/  IMAD.X R9, RZ, RZ, R25, P0 ;  /* 0x000000ffff097224 */ /* 0x000fe200000e0619 */
[----:B------:R-:W-:Y:S01]  /*1780*/  STL.64 [R1+0x8], R26 ;  /* 0x0000081a01007387 */ /* 0x000fe20000100a00 */
[----:B------:R-:W3:Y:S01]  /*1790*/  LDC.64 R34, c[0x4][R34] ;  /* 0x0100000022227b82 */ /* 0x000ee20000000a00 */
[----:B------:R-:W-:-:S02]  /*17a0*/  MOV R6, R18 ;  /* 0x0000001200067202 */ /* 0x000fc40000000f00 */
[----:B------:R-:W-:Y:S04]  /*17b0*/  STL.64 [R1+0x28], R10 ;  /* 0x0000280a01007387 */ /* 0x000fe80000100a00 */
[----:B------:R-:W-:Y:S04]  /*17c0*/  STL.64 [R1+0x20], R8 ;  /* 0x0000200801007387 */ /* 0x000fe80000100a00 */
[----:B------:R-:W-:Y:S01]  /*17d0*/  STL.64 [R1], R22 ;  /* 0x0000001601007387 */ /* 0x000fe20000100a00 */
[----:B-1----:R-:W-:-:S03]  /*17e0*/  IMAD.U32 R5, RZ, RZ, UR5 ;  /* 0x00000005ff057e24 */ /* 0x002fc6000f8e00ff */
[----:B------:R-:W-:Y:S01]  /*17f0*/  STL.64 [R1+0x10], R18 ;  /* 0x0000101201007387 */ /* 0x000fe20000100a00 */
[----:B0-----:R-:W-:-:S03]  /*1800*/  IMAD.WIDE R16, R3, 0x4, R16 ;  /* 0x0000000403107825 */ /* 0x001fc600078e0210 */
[----:B------:R0:W-:Y:S04]  /*1810*/  STL.64 [R1+0x18], R6 ;  /* 0x0000180601007387 */ /* 0x0001e80000100a00 */
[----:B------:R1:W-:Y:S01]  /*1820*/  STL.64 [R1+0x30], R16 ;  /* 0x0000301001007387 */ /* 0x0003e20000100a00 */
[----:B0-----:R-:W-:Y:S01]  /*1830*/  MOV R6, R30 ;  /* 0x0000001e00067202 */ /* 0x001fe20000000f00 */
[----:B------:R-:W-:Y:S02]  /*1840*/  IMAD.MOV.U32 R7, RZ, RZ, R2 ;  /* 0x000000ffff077224 */ /* 0x000fe400078e0002 */
[----:B--2---:R-:W-:Y:S01]  /*1850*/  FFMA R31, R4, R0, R31 ;  /* 0x00000000041f7223 */ /* 0x004fe2000000001f */
[----:B-1-3--:R-:W-:-:S07]  /*1860*/  MOV R4, UR4 ;  /* 0x0000000400047c02 */ /* 0x00afce0008000f00 */
[----:B------:R-:W-:-:S07]  /*1870*/  LEPC R20, `(.L_x_15) ;  /* 0x000000001014794e */ /* 0x000fce0000000000 */
[----:B------:R-:W-:Y:S05]  /*1880*/  CALL.ABS.NOINC R34 ;  /* 0x0000000022007343 */ /* 0x000fea0003c00000 */
.L_x_15:
[----:B------:R-:W2:Y:S04]  /*1890*/  LDG.E R16, desc[UR36][R16.64] ;  /* 0x0000002410107981 */ /* 0x000ea8000c1e1900 */
[----:B------:R-:W2:Y:S01]  /*18a0*/  LDG.E R24, desc[UR36][R24.64+0xc] ;  /* 0x00000c2418187981 */ /* 0x000ea2000c1e1900 */
[----:B------:R-:W-:Y:S01]  /*18b0*/  IADD3 R29, PT, PT, R29, 0x4, RZ ;  /* 0x000000041d1d7810 */ /* 0x000fe20007ffe0ff */
[----:B--2---:R-:W-:-:S07]  /*18c0*/  FFMA R31, R24, R16, R31 ;  /* 0x00000010181f7223 */ /* 0x004fce000000001f */
.L_x_11:
[----:B------:R-:W-:-:S13]  /*18d0*/  ISETP.NE.AND P0, PT, R32, RZ, PT ;  /* 0x000000ff2000720c */ /* 0x000fda0003f05270 */
[----:B------:R-:W-:Y:S05]  /*18e0*/  @!P0 BRA `(.L_x_0) ;  /* 0x00000004009c8947 */ /* 0x000fea0003800000 */
[----:B------:R-:W-:-:S13]  /*18f0*/  ISETP.NE.AND P0, PT, R32, 0x1, PT ;  /* 0x000000012000780c */ /* 0x000fda0003f05270 */
[----:B------:R-:W-:Y:S05]  /*1900*/  @!P0 BRA `(.L_x_16) ;  /* 0x0000000400048947 */ /* 0x000fea0003800000 */
[----:B------:R-:W0:Y:S01]  /*1910*/  S2R R24, SR_TID.X ;  /* 0x0000000000187919 */ /* 0x000e220000002100 */
[----:B------:R-:W1:Y:S01]  /*1920*/  LDC.64 R26, c[0x0][0x380] ;  /* 0x0000e000ff1a7b82 */ /* 0x000e620000000a00 */
[----:B------:R-:W2:Y:S01]  /*1930*/  LDCU UR4, c[0x0][0x39c] ;  /* 0x00007380ff0477ac */ /* 0x000ea20008000800 */
[----:B------:R-:W-:Y:S01]  /*1940*/  IMAD R32, R18, R33, RZ ;  /* 0x0000002112207224 */ /* 0x000fe200078e02ff */
[----:B------:R-:W0:Y:S01]  /*1950*/  S2R R25, SR_TID.Y ;  /* 0x0000000000197919 */ /* 0x000e220000002200 */
[----:B------:R-:W-:Y:S01]  /*1960*/  MOV R28, 0x0 ;  /* 0x00000000001c7802 */ /* 0x000fe20000000f00 */
[----:B------:R-:W-:Y:S01]  /*1970*/  IMAD.MOV.U32 R4, RZ, RZ, R18 ;  /* 0x000000ffff047224 */ /* 0x000fe200078e0012 */
[----:B------:R-:W-:Y:S01]  /*1980*/  MOV R5, R29 ;  /* 0x0000001d00057202 */ /* 0x000fe20000000f00 */
[--C-:B------:R-:W-:Y:S01]  /*1990*/  IMAD.IADD R3, R32, 0x1, R29.reuse ;  /* 0x0000000120037824 */ /* 0x100fe200078e021d */
[----:B------:R-:W3:Y:S01]  /*19a0*/  LDC.64 R16, c[0x0][0x388] ;  /* 0x0000e200ff107b82 */ /* 0x000ee20000000a00 */
[----:B------:R-:W-:Y:S01]  /*19b0*/  STL.64 [R1], R22 ;  /* 0x0000001601007387 */ /* 0x000fe20000100a00 */
[----:B------:R-:W-:Y:S01]  /*19c0*/  IMAD.MOV.U32 R6, RZ, RZ, R29 ;  /* 0x000000ffff067224 */ /* 0x000fe200078e001d */
[----:B------:R-:W-:-:S02]  /*19d0*/  MOV R7, R19 ;  /* 0x0000001300077202 */ /* 0x000fc40000000f00 */
[----:B------:R-:W-:Y:S04]  /*19e0*/  STL.64 [R1+0x10], R18 ;  /* 0x0000101201007387 */ /* 0x000fe80000100a00 */
[----:B------:R-:W-:Y:S01]  /*19f0*/  STL.64 [R1+0x18], R4 ;  /* 0x0000180401007387 */ /* 0x000fe20000100a00 */
[----:B--2---:R-:W-:Y:S01]  /*1a00*/  IMAD R9, R29, UR4, R19 ;  /* 0x000000041d097c24 */ /* 0x004fe2000f8e0213 */
[----:B------:R-:W2:Y:S02]  /*1a10*/  LDCU.64 UR4, c[0x4][0x8] ;  /* 0x01000100ff0477ac */ /* 0x000ea40008000a00 */
[----:B------:R4:W-:Y:S01]  /*1a20*/  STL.64 [R1+0x28], R6 ;  /* 0x0000280601007387 */ /* 0x0009e20000100a00 */
[----:B-1----:R-:W-:-:S05]  /*1a30*/  IMAD.WIDE.U32 R26, R3, 0x4, R26 ;  /* 0x00000004031a7825 */ /* 0x002fca00078e001a */
[----:B------:R1:W-:Y:S01]  /*1a40*/  STL.64 [R1+0x20], R26 ;  /* 0x0000201a01007387 */ /* 0x0003e20000100a00 */
[----:B---3--:R-:W-:Y:S01]  /*1a50*/  IMAD.WIDE R16, R9, 0x4, R16 ;  /* 0x0000000409107825 */ /* 0x008fe200078e0210 */
[----:B----4-:R-:W-:Y:S01]  /*1a60*/  MOV R6, R30 ;  /* 0x0000001e00067202 */ /* 0x010fe20000000f00 */
[----:B------:R1:W3:Y:S01]  /*1a70*/  LDC.64 R8, c[0x4][R28] ;  /* 0x010000001c087b82 */ /* 0x0002e20000000a00 */
[----:B0-----:R1:W-:Y:S01]  /*1a80*/  STL.64 [R1+0x8], R24 ;  /* 0x0000081801007387 */ /* 0x0013e20000100a00 */
[----:B------:R-:W-:Y:S01]  /*1a90*/  IMAD.MOV.U32 R7, RZ, RZ, R2 ;  /* 0x000000ffff077224 */ /* 0x000fe200078e0002 */
[----:B--2---:R-:W-:Y:S02]  /*1aa0*/  MOV R4, UR4 ;  /* 0x0000000400047c02 */ /* 0x004fe40008000f00 */
[----:B------:R1:W-:Y:S01]  /*1ab0*/  STL.64 [R1+0x30], R16 ;  /* 0x0000301001007387 */ /* 0x0003e20000100a00 */
[----:B------:R-:W-:-:S07]  /*1ac0*/  IMAD.U32 R5, RZ, RZ, UR5 ;  /* 0x00000005ff057e24 */ /* 0x000fce000f8e00ff */
[----:B------:R-:W-:-:S07]  /*1ad0*/  LEPC R20, `(.L_x_17) ;  /* 0x000000001014794e */ /* 0x000fce0000000000 */
[----:B-1-3--:R-:W-:Y:S05]  /*1ae0*/  CALL.ABS.NOINC R8 ;  /* 0x0000000008007343 */ /* 0x00afea0003c00000 */
.L_x_17:
[----:B------:R-:W2:Y:S01]  /*1af0*/  LDG.E R26, desc[UR36][R26.64] ;  /* 0x000000241a1a7981 */ /* 0x000ea2000c1e1900 */
[----:B------:R-:W0:Y:S01]  /*1b00*/  LDCU.64 UR4, c[0x0][0x380] ;  /* 0x00007000ff0477ac */ /* 0x000e220008000a00 */
[----:B------:R-:W1:Y:S02]  /*1b10*/  LDC R5, c[0x0][0x39c] ;  /* 0x0000e700ff057b82 */ /* 0x000e640000000800 */
[----:B------:R1:W2:Y:S01]  /*1b20*/  LDG.E R0, desc[UR36][R16.64] ;  /* 0x0000002410007981 */ /* 0x0002a2000c1e1900 */
[----:B------:R-:W-:Y:S01]  /*1b30*/  IADD3 R32, P0, PT, R32, R29, RZ ;  /* 0x0000001d20207210 */ /* 0x000fe20007f1e0ff */
[----:B------:R-:W-:Y:S01]  /*1b40*/  VIADD R7, R29, 0x1 ;  /* 0x000000011d077836 */ /* 0x000fe20000000000 */
[----:B------:R-:W-:Y:S01]  /*1b50*/  MOV R6, R18 ;  /* 0x0000001200067202 */ /* 0x000fe20000000f00 */
[----:B------:R-:W-:Y:S01]  /*1b60*/  IMAD.MOV.U32 R13, RZ, RZ, R19 ;  /* 0x000000ffff0d7224 */ /* 0x000fe200078e0013 */
[----:B------:R-:W-:Y:S01]  /*1b70*/  IADD3.X R3, PT, PT, RZ, RZ, RZ, P0, !PT ;  /* 0x000000ffff037210 */ /* 0x000fe200007fe4ff */
[----:B------:R-:W-:Y:S01]  /*1b80*/  STL.64 [R1+0x8], R24 ;  /* 0x0000081801007387 */ /* 0x000fe20000100a00 */
[----:B------:R-:W-:Y:S01]  /*1b90*/  MOV R12, R7 ;  /* 0x00000007000c7202 */ /* 0x000fe20000000f00 */
[----:B------:R3:W4:Y:S02]  /*1ba0*/  LDC.64 R8, c[0x4][R28] ;  /* 0x010000001c087b82 */ /* 0x0007240000000a00 */
[----:B------:R-:W-:Y:S04]  /*1bb0*/  STL.64 [R1], R22 ;  /* 0x0000001601007387 */ /* 0x000fe80000100a00 */
[----:B------:R-:W-:Y:S01]  /*1bc0*/  STL.64 [R1+0x28], R12 ;  /* 0x0000280c01007387 */ /* 0x000fe20000100a00 */
[----:B0-----:R-:W-:-:S03]  /*1bd0*/  LEA R34, P0, R32, UR4, 0x2 ;  /* 0x0000000420227c11 */ /* 0x001fc6000f8010ff */
[----:B------:R-:W-:Y:S01]  /*1be0*/  STL.64 [R1+0x10], R18 ;  /* 0x0000101201007387 */ /* 0x000fe20000100a00 */
[----:B------:R-:W-:Y:S01]  /*1bf0*/  LEA.HI.X R35, R32, UR5, R3, 0x2, P0 ;  /* 0x0000000520237c11 */ /* 0x000fe200080f1403 */
[----:B------:R-:W0:Y:S01]  /*1c00*/  LDCU.64 UR4, c[0x4][0x8] ;  /* 0x01000100ff0477ac */ /* 0x000e220008000a00 */
[----:B------:R-:W-:Y:S01]  /*1c10*/  IADD3 R10, P0, PT, R34, 0x4, RZ ;  /* 0x00000004220a7810 */ /* 0x000fe20007f1e0ff */
[----:B-1----:R-:W-:Y:S01]  /*1c20*/  IMAD.WIDE R16, R5, 0x4, R16 ;  /* 0x0000000405107825 */ /* 0x002fe200078e0210 */
[----:B------:R1:W-:Y:S03]  /*1c30*/  STL.64 [R1+0x18], R6 ;  /* 0x0000180601007387 */ /* 0x0003e60000100a00 */
[----:B------:R-:W-:Y:S01]  /*1c40*/  IMAD.X R11, RZ, RZ, R35, P0 ;  /* 0x000000ffff0b7224 */ /* 0x000fe200000e0623 */
[----:B------:R3:W-:Y:S04]  /*1c50*/  STL.64 [R1+0x30], R16 ;  /* 0x0000301001007387 */ /* 0x0007e80000100a00 */
[----:B------:R3:W-:Y:S01]  /*1c60*/  STL.64 [R1+0x20], R10 ;  /* 0x0000200a01007387 */ /* 0x0007e20000100a00 */
[----:B-1----:R-:W-:Y:S01]  /*1c70*/  MOV R6, R30 ;  /* 0x0000001e00067202 */ /* 0x002fe20000000f00 */
[----:B------:R-:W-:Y:S01]  /*1c80*/  IMAD.MOV.U32 R7, RZ, RZ, R2 ;  /* 0x000000ffff077224 */ /* 0x000fe200078e0002 */
[----:B0-----:R-:W-:Y:S01]  /*1c90*/  MOV R4, UR4 ;  /* 0x0000000400047c02 */ /* 0x001fe20008000f00 */
[----:B------:R-:W-:-:S02]  /*1ca0*/  IMAD.U32 R5, RZ, RZ, UR5 ;  /* 0x00000005ff057e24 */ /* 0x000fc4000f8e00ff */
[----:B--234-:R-:W-:-:S07]  /*1cb0*/  FFMA R31, R26, R0, R31 ;  /* 0x000000001a1f7223 */ /* 0x01cfce000000001f */
[----:B------:R-:W-:-:S07]  /*1cc0*/  LEPC R20, `(.L_x_18) ;  /* 0x000000001014794e */ /* 0x000fce0000000000 */
[----:B------:R-:W-:Y:S05]  /*1cd0*/  CALL.ABS.NOINC R8 ;  /* 0x0000000008007343 */ /* 0x000fea0003c00000 */
.L_x_18:
[----:B------:R-:W2:Y:S04]  /*1ce0*/  LDG.E R16, desc[UR36][R16.64] ;  /* 0x0000002410107981 */ /* 0x000ea8000c1e1900 */
[----:B------:R-:W2:Y:S01]  /*1cf0*/  LDG.E R34, desc[UR36][R34.64+0x4] ;  /* 0x0000042422227981 */ /* 0x000ea2000c1e1900 */
[----:B------:R-:W-:Y:S01]  /*1d00*/  IADD3 R29, PT, PT, R29, 0x2, RZ ;  /* 0x000000021d1d7810 */ /* 0x000fe20007ffe0ff */
[----:B--2---:R-:W-:-:S07]  /*1d10*/  FFMA R31, R34, R16, R31 ;  /* 0x00000010221f7223 */ /* 0x004fce000000001f */
.L_x_16:
[----:B------:R-:W0:Y:S02]  /*1d20*/  LDCU UR4, c[0x0][0x3a0] ;  /* 0x00007400ff0477ac */ /* 0x000e240008000800 */
[----:B0-----:R-:W-:-:S04]  /*1d30*/  ULOP3.LUT UR4, UR4, 0x1, URZ, 0xc0, !UPT ;  /* 0x0000000104047892 */ /* 0x001fc8000f8ec0ff */
[----:B------:R-:W-:-:S09]  /*1d40*/  UISETP.NE.U32.AND UP0, UPT, UR4, 0x1, UPT ;  /* 0x000000010400788c */ /* 0x000fd2000bf05070 */
[----:B------:R-:W-:Y:S05]  /*1d50*/  BRA.U UP0, `(.L_x_0) ;  /* 0x0000000100807547 */ /* 0x000fea000b800000 */
[----:B------:R-:W0:Y:S01]  /*1d60*/  LDC.64 R10, c[0x0][0x388] ;  /* 0x0000e200ff0a7b82 */ /* 0x000e220000000a00 */
[----:B------:R-:W1:Y:S01]  /*1d70*/  LDCU UR4, c[0x0][0x39c] ;  /* 0x00007380ff0477ac */ /* 0x000e620008000800 */
[----:B------:R-:W-:Y:S01]  /*1d80*/  IMAD R0, R18, R33, RZ ;  /* 0x0000002112007224 */ /* 0x000fe200078e02ff */
[----:B------:R-:W2:Y:S01]  /*1d90*/  S2R R5, SR_TID.Y ;  /* 0x0000000000057919 */ /* 0x000ea20000002200 */
[----:B------:R-:W-:Y:S01]  /*1da0*/  IMAD.MOV.U32 R28, RZ, RZ, R18 ;  /* 0x000000ffff1c7224 */ /* 0x000fe200078e0012 */
[----:B------:R-:W-:Y:S01]  /*1db0*/  MOV R3, 0x0 ;  /* 0x0000000000037802 */ /* 0x000fe20000000f00 */
[----:B------:R-:W-:Y:S01]  /*1dc0*/  IMAD.MOV.U32 R7, RZ, RZ, R19 ;  /* 0x000000ffff077224 */ /* 0x000fe200078e0013 */
[----:B------:R-:W2:Y:S01]  /*1dd0*/  S2R R4, SR_TID.X ;  /* 0x0000000000047919 */ /* 0x000ea20000002100 */
[----:B------:R-:W3:Y:S01]  /*1de0*/  LDC.64 R8, c[0x0][0x380] ;  /* 0x0000e000ff087b82 */ /* 0x000ee20000000a00 */
[-C--:B------:R-:W-:Y:S01]  /*1df0*/  IADD3 R0, PT, PT, R0, R29.reuse, RZ ;  /* 0x0000001d00007210 */ /* 0x080fe20007ffe0ff */
[----:B------:R3:W-:Y:S01]  /*1e00*/  STL.64 [R1], R22 ;  /* 0x0000001601007387 */ /* 0x0007e20000100a00 */
[----:B------:R-:W-:-:S03]  /*1e10*/  MOV R6, R29 ;  /* 0x0000001d00067202 */ /* 0x000fc60000000f00 */
[----:B------:R-:W-:Y:S01]  /*1e20*/  STL.64 [R1+0x18], R28 ;  /* 0x0000181c01007387 */ /* 0x000fe20000100a00 */
[----:B-1----:R-:W-:-:S03]  /*1e30*/  IMAD R16, R29, UR4, R19 ;  /* 0x000000041d107c24 */ /* 0x002fc6000f8e0213 */
[----:B------:R-:W-:Y:S01]  /*1e40*/  STL.64 [R1+0x10], R18 ;  /* 0x0000101201007387 */ /* 0x000fe20000100a00 */
[----:B------:R-:W1:Y:S01]  /*1e50*/  LDCU.64 UR4, c[0x4][0x8] ;  /* 0x01000100ff0477ac */ /* 0x000e620008000a00 */
[----:B0-----:R-:W-:Y:S02]  /*1e60*/  IMAD.WIDE R16, R16, 0x4, R10 ;  /* 0x0000000410107825 */ /* 0x001fe400078e020a */
[----:B------:R0:W-:Y:S04]  /*1e70*/  STL.64 [R1+0x28], R6 ;  /* 0x0000280601007387 */ /* 0x0001e80000100a00 */
[----:B------:R-:W-:Y:S01]  /*1e80*/  STL.64 [R1+0x30], R16 ;  /* 0x0000301001007387 */ /* 0x000fe20000100a00 */
[----:B---3--:R-:W-:Y:S02]  /*1e90*/  IMAD.WIDE.U32 R22, R0, 0x4, R8 ;  /* 0x0000000400167825 */ /* 0x008fe400078e0008 */
[----:B------:R3:W4:Y:S03]  /*1ea0*/  LDC.64 R8, c[0x4][R3] ;  /* 0x0100000003087b82 */ /* 0x0007260000000a00 */
[----:B------:R-:W-:Y:S01]  /*1eb0*/  STL.64 [R1+0x20], R22 ;  /* 0x0000201601007387 */ /* 0x000fe20000100a00 */
[----:B0-----:R-:W-:Y:S01]  /*1ec0*/  IMAD.MOV.U32 R6, RZ, RZ, R30 ;  /* 0x000000ffff067224 */ /* 0x001fe200078e001e */
[----:B------:R-:W-:-:S02]  /*1ed0*/  MOV R7, R2 ;  /* 0x0000000200077202 */ /* 0x000fc40000000f00 */
[----:B--2---:R1:W-:Y:S02]  /*1ee0*/  STL.64 [R1+0x8], R4 ;  /* 0x0000080401007387 */ /* 0x0043e40000100a00 */
[----:B-1----:R-:W-:Y:S01]  /*1ef0*/  IMAD.U32 R4, RZ, RZ, UR4 ;  /* 0x00000004ff047e24 */ /* 0x002fe2000f8e00ff */
[----:B---3--:R-:W-:-:S07]  /*1f00*/  MOV R5, UR5 ;  /* 0x0000000500057c02 */ /* 0x008fce0008000f00 */
[----:B------:R-:W-:-:S07]  /*1f10*/  LEPC R20, `(.L_x_19) ;  /* 0x000000001014794e */ /* 0x000fce0000000000 */
[----:B----4-:R-:W-:Y:S05]  /*1f20*/  CALL.ABS.NOINC R8 ;  /* 0x0000000008007343 */ /* 0x010fea0003c00000 */
.L_x_19:
[----:B------:R-:W2:Y:S04]  /*1f30*/  LDG.E R22, desc[UR36][R22.64] ;  /* 0x0000002416167981 */ /* 0x000ea8000c1e1900 */
[----:B------:R-:W2:Y:S02]  /*1f40*/  LDG.E R16, desc[UR36][R16.64] ;  /* 0x0000002410107981 */ /* 0x000ea4000c1e1900 */
[----:B--2---:R-:W-:-:S07]  /*1f50*/  FFMA R31, R22, R16, R31 ;  /* 0x00000010161f7223 */ /* 0x004fce000000001f */
.L_x_0:
[----:B------:R-:W0:Y:S01]  /*1f60*/  LDC.64 R2, c[0x0][0x390] ;  /* 0x0000e400ff027b82 */ /* 0x000e220000000a00 */
[----:B------:R-:W1:Y:S02]  /*1f70*/  LDCU UR4, c[0x0][0x39c] ;  /* 0x00007380ff0477ac */ /* 0x000e640008000800 */
[----:B-1----:R-:W-:-:S04]  /*1f80*/  IMAD R19, R18, UR4, R19 ;  /* 0x0000000412137c24 */ /* 0x002fc8000f8e0213 */
[----:B0-----:R-:W-:-:S05]  /*1f90*/  IMAD.WIDE R2, R19, 0x4, R2 ;  /* 0x0000000413027825 */ /* 0x001fca00078e0202 */
[----:B------:R-:W-:Y:S01]  /*1fa0*/  STG.E desc[UR36][R2.64], R31 ;  /* 0x0000001f02007986 */ /* 0x000fe2000c101924 */
[----:B------:R-:W-:Y:S05]  /*1fb0*/  EXIT ;  /* 0x000000000000794d */ /* 0x000fea0003800000 */
.L_x_20:
[----:B------:R-:W-:-:S00]  /*1fc0*/  BRA `(.L_x_20) ;  /* 0xfffffffc00fc7947 */ /* 0x000fc0000383ffff */
[----:B------:R-:W-:-:S00]  /*1fd0*/  NOP ;  /* 0x0000000000007918 */ /* 0x000fc00000000000 */
        /* <DEDUP_REMOVED lines=10> */
.L_x_21:


//--------------------- .nv.global.init           --------------------------
	.section	.nv.global.init,"aw",@progbits
.nv.global.init:
	.type		$str,@object
	.size		$str,(.L_0 - $str)
$str:
        /*0000*/ 	.byte	0x54, 0x68, 0x72, 0x65, 0x61, 0x64, 0x20, 0x28, 0x62, 0x6c, 0x6f, 0x63, 0x6b, 0x49, 0x64, 0x78
        /*0010*/ 	.byte	0x2e, 0x78, 0x3d, 0x25, 0x64, 0x2c, 0x20, 0x62, 0x6c, 0x6f, 0x63, 0x6b, 0x49, 0x64, 0x78, 0x2e
        /*0020*/ 	.byte	0x79, 0x3d, 0x25, 0x64, 0x2c, 0x20, 0x74, 0x68, 0x72, 0x65, 0x61, 0x64, 0x49, 0x64, 0x78, 0x2e
        /*0030*/ 	.byte	0x78, 0x3d, 0x25, 0x64, 0x2c, 0x20, 0x74, 0x68, 0x72, 0x65, 0x61, 0x64, 0x49, 0x64, 0x78, 0x2e
        /*0040*/ 	.byte	0x79, 0x3d, 0x25, 0x64, 0x29, 0x20, 0x63, 0x6f, 0x6d, 0x70, 0x75, 0x74, 0x69, 0x6e, 0x67, 0x20
        /*0050*/ 	.byte	0x43, 0x5b, 0x25, 0x64, 0x5d, 0x5b, 0x25, 0x64, 0x5d, 0x3a, 0x20, 0x61, 0x63, 0x63, 0x65, 0x73
        /*0060*/ 	.byte	0x73, 0x69, 0x6e, 0x67, 0x20, 0x41, 0x5b, 0x25, 0x64, 0x5d, 0x5b, 0x25, 0x64, 0x5d, 0x20, 0x61
        /*0070*/ 	.byte	0x74, 0x20, 0x25, 0x70, 0x2c, 0x20, 0x42, 0x5b, 0x25, 0x64, 0x5d, 0x5b, 0x25, 0x64, 0x5d, 0x20
        /*0080*/ 	.byte	0x61, 0x74, 0x20, 0x25, 0x70, 0x0a, 0x00
.L_0:


//--------------------- .nv.shared.reserved.0     --------------------------
	.section	.nv.shared.reserved.0,"aw",@nobits
	.weak		__nv_reservedSMEM_offset_0_alias
	.size		__nv_reservedSMEM_offset_0_alias, 0, 64
	.other		__nv_reservedSMEM_offset_0_alias,@"STO_CUDA_RESERVED_SHARED STV_DEFAULT"
__nv_reservedSMEM_offset_0_alias:
	.zero		0
	.zero		64


//--------------------- .nv.constant0._Z21matrix_multiply_naivePfS_S_iii --------------------------
	.section	.nv.constant0._Z21matrix_multiply_naivePfS_S_iii,"a",@progbits
	.sectionflags	@""
	.align	4
.nv.constant0._Z21matrix_multiply_naivePfS_S_iii:
	.zero		932


//--------------------- SYMBOLS --------------------------

	.type		.nv.reservedSmem.offset0,@object
	.size		.nv.reservedSmem.offset0,0x4
	.type		vprintf,@function
